	.target	sm_90a

	.elftype	@"ET_EXEC"


//--------------------- .note.nv.tkinfo           --------------------------
	.section	.note.nv.tkinfo,"",@"SHT_NOTE"
	.sectionflags	@"SHF_NOTE_NV_TKINFO"
	.tkinfo
        /*0018*/ 	.word	0x00000002
        /*0030*/ 	.string	""
        /*0030*/ 	.string	"ptxas"
        /*0030*/ 	.string	"Cuda compilation tools, release 13.0, V13.0.88"
        /*0030*/ 	.string	"Build cuda_13.0.r13.0/compiler.36424714_0"
        /*0030*/ 	.string	"-arch sm_90a -m 64 "



//--------------------- .note.nv.cuinfo           --------------------------
	.section	.note.nv.cuinfo,"",@"SHT_NOTE"
	.sectionflags	@"SHF_NOTE_NV_CUINFO"
        /*0018*/ 	.short	0x0002
        /*001a*/ 	.short	0x005a
        /*001c*/ 	.short	0x0082
	.zero		2


//--------------------- .nv.info                  --------------------------
	.section	.nv.info,"",@"SHT_CUDA_INFO"
	.align	4


	//----- nvinfo : EIATTR_REGCOUNT
	.align		4
        /*0000*/ 	.byte	0x04, 0x2f
        /*0002*/ 	.short	(.L_15 - .L_14)
	.align		4
.L_14:
        /*0004*/ 	.word	index@(_ZN7cutlass13device_kernelINS_4gemm6kernel13GemmUniversalIN4cute5tupleIJiiiiEEENS1_10collective13CollectiveMmaINS1_34MainloopSm90TmaGmmaWarpSpecializedILi7ENS5_IJNS4_1CILi1EEESB_SB_EEENS1_35KernelTmaWarpSpecializedCooperativeEEENS5_IJNSA_ILi256EEESF_NSA_ILi32EEEEEEfNS5_IJlSB_lEEEfSI_NS4_8TiledMMAINS4_8MMA_AtomIJNS4_4SM904GMMA30MMA_64x256x8_F32TF32TF32_SS_TNILNSM_7ScaleInE1ELSO_1EEEEEENS4_6LayoutINS5_IJNSA_ILi2EEESB_SB_EEENS5_IJSB_NSA_ILi0EEESU_EEEEENS5_IJNS4_10UnderscoreESX_SX_EEEEENS4_13SM90_TMA_LOADENS4_14ComposedLayoutINS4_7SwizzleILi3ELi4ELi3EEENS4_18smem_ptr_flag_bitsILi32EEENSR_INS5_IJNSA_ILi8EEESG_EEENS5_IJSG_SB_EEEEEEEvNS4_8identityES10_S1A_vS1B_EENS_8epilogue10collective6detail29Sm90TmaWarpSpecializedAdapterINS1E_15DefaultEpilogueIfSI_SI_NS1D_6thread17LinearCombinationIfLi1EffLNS1I_9ScaleType4KindE0ELNS_15FloatRoundStyleE2EfEENS1_15EpilogueDefaultEEEEEvvEEEEvNT_6ParamsE)
        /*0008*/ 	.word	0x000000a8


	//----- nvinfo : EIATTR_FRAME_SIZE
	.align		4
.L_15:
        /*000c*/ 	.byte	0x04, 0x11
        /*000e*/ 	.short	(.L_17 - .L_16)
	.align		4
.L_16:
        /*0010*/ 	.word	index@(_ZN7cutlass13device_kernelINS_4gemm6kernel13GemmUniversalIN4cute5tupleIJiiiiEEENS1_10collective13CollectiveMmaINS1_34MainloopSm90TmaGmmaWarpSpecializedILi7ENS5_IJNS4_1CILi1EEESB_SB_EEENS1_35KernelTmaWarpSpecializedCooperativeEEENS5_IJNSA_ILi256EEESF_NSA_ILi32EEEEEEfNS5_IJlSB_lEEEfSI_NS4_8TiledMMAINS4_8MMA_AtomIJNS4_4SM904GMMA30MMA_64x256x8_F32TF32TF32_SS_TNILNSM_7ScaleInE1ELSO_1EEEEEENS4_6LayoutINS5_IJNSA_ILi2EEESB_SB_EEENS5_IJSB_NSA_ILi0EEESU_EEEEENS5_IJNS4_10UnderscoreESX_SX_EEEEENS4_13SM90_TMA_LOADENS4_14ComposedLayoutINS4_7SwizzleILi3ELi4ELi3EEENS4_18smem_ptr_flag_bitsILi32EEENSR_INS5_IJNSA_ILi8EEESG_EEENS5_IJSG_SB_EEEEEEEvNS4_8identityES10_S1A_vS1B_EENS_8epilogue10collective6detail29Sm90TmaWarpSpecializedAdapterINS1E_15DefaultEpilogueIfSI_SI_NS1D_6thread17LinearCombinationIfLi1EffLNS1I_9ScaleType4KindE0ELNS_15FloatRoundStyleE2EfEENS1_15EpilogueDefaultEEEEEvvEEEEvNT_6ParamsE)
        /*0014*/ 	.word	0x00000780


	//----- nvinfo : EIATTR_MIN_STACK_SIZE
	.align		4
.L_17:
        /*0018*/ 	.byte	0x04, 0x12
        /*001a*/ 	.short	(.L_19 - .L_18)
	.align		4
.L_18:
        /*001c*/ 	.word	index@(_ZN7cutlass13device_kernelINS_4gemm6kernel13GemmUniversalIN4cute5tupleIJiiiiEEENS1_10collective13CollectiveMmaINS1_34MainloopSm90TmaGmmaWarpSpecializedILi7ENS5_IJNS4_1CILi1EEESB_SB_EEENS1_35KernelTmaWarpSpecializedCooperativeEEENS5_IJNSA_ILi256EEESF_NSA_ILi32EEEEEEfNS5_IJlSB_lEEEfSI_NS4_8TiledMMAINS4_8MMA_AtomIJNS4_4SM904GMMA30MMA_64x256x8_F32TF32TF32_SS_TNILNSM_7ScaleInE1ELSO_1EEEEEENS4_6LayoutINS5_IJNSA_ILi2EEESB_SB_EEENS5_IJSB_NSA_ILi0EEESU_EEEEENS5_IJNS4_10UnderscoreESX_SX_EEEEENS4_13SM90_TMA_LOADENS4_14ComposedLayoutINS4_7SwizzleILi3ELi4ELi3EEENS4_18smem_ptr_flag_bitsILi32EEENSR_INS5_IJNSA_ILi8EEESG_EEENS5_IJSG_SB_EEEEEEEvNS4_8identityES10_S1A_vS1B_EENS_8epilogue10collective6detail29Sm90TmaWarpSpecializedAdapterINS1E_15DefaultEpilogueIfSI_SI_NS1D_6thread17LinearCombinationIfLi1EffLNS1I_9ScaleType4KindE0ELNS_15FloatRoundStyleE2EfEENS1_15EpilogueDefaultEEEEEvvEEEEvNT_6ParamsE)
        /*0020*/ 	.word	0x00000780
.L_19:


//--------------------- .nv.compat                --------------------------
	.section	.nv.compat,"",@"SHT_CUDA_COMPAT_INFO"
	.align	4
        /*0000*/ 	.byte	0x02, 0x09, 0x01, 0x00, 0x02, 0x02, 0x04, 0x00, 0x02, 0x05, 0x05, 0x00, 0x03, 0x07, 0x01, 0x01
        /*0010*/ 	.byte	0x02, 0x03, 0x01, 0x00, 0x02, 0x06, 0x01, 0x00, 0x04, 0x0b, 0x08, 0x00, 0x00, 0x00, 0x00, 0x00
        /*0020*/ 	.byte	0x00, 0x00, 0x00, 0x00


//--------------------- .nv.info._ZN7cutlass13device_kernelINS_4gemm6kernel13GemmUniversalIN4cute5tupleIJiiiiEEENS1_10collective13CollectiveMmaINS1_34MainloopSm90TmaGmmaWarpSpecializedILi7ENS5_IJNS4_1CILi1EEESB_SB_EEENS1_35KernelTmaWarpSpecializedCooperativeEEENS5_IJNSA_ILi256EEESF_NSA_ILi32EEEEEEfNS5_IJlSB_lEEEfSI_NS4_8TiledMMAINS4_8MMA_AtomIJNS4_4SM904GMMA30MMA_64x256x8_F32TF32TF32_SS_TNILNSM_7ScaleInE1ELSO_1EEEEEENS4_6LayoutINS5_IJNSA_ILi2EEESB_SB_EEENS5_IJSB_NSA_ILi0EEESU_EEEEENS5_IJNS4_10UnderscoreESX_SX_EEEEENS4_13SM90_TMA_LOADENS4_14ComposedLayoutINS4_7SwizzleILi3ELi4ELi3EEENS4_18smem_ptr_flag_bitsILi32EEENSR_INS5_IJNSA_ILi8EEESG_EEENS5_IJSG_SB_EEEEEEEvNS4_8identityES10_S1A_vS1B_EENS_8epilogue10collective6detail29Sm90TmaWarpSpecializedAdapterINS1E_15DefaultEpilogueIfSI_SI_NS1D_6thread17LinearCombinationIfLi1EffLNS1I_9ScaleType4KindE0ELNS_15FloatRoundStyleE2EfEENS1_15EpilogueDefaultEEEEEvvEEEEvNT_6ParamsE --------------------------
	.section	.nv.info._ZN7cutlass13device_kernelINS_4gemm6kernel13GemmUniversalIN4cute5tupleIJiiiiEEENS1_10collective13CollectiveMmaINS1_34MainloopSm90TmaGmmaWarpSpecializedILi7ENS5_IJNS4_1CILi1EEESB_SB_EEENS1_35KernelTmaWarpSpecializedCooperativeEEENS5_IJNSA_ILi256EEESF_NSA_ILi32EEEEEEfNS5_IJlSB_lEEEfSI_NS4_8TiledMMAINS4_8MMA_AtomIJNS4_4SM904GMMA30MMA_64x256x8_F32TF32TF32_SS_TNILNSM_7ScaleInE1ELSO_1EEEEEENS4_6LayoutINS5_IJNSA_ILi2EEESB_SB_EEENS5_IJSB_NSA_ILi0EEESU_EEEEENS5_IJNS4_10UnderscoreESX_SX_EEEEENS4_13SM90_TMA_LOADENS4_14ComposedLayoutINS4_7SwizzleILi3ELi4ELi3EEENS4_18smem_ptr_flag_bitsILi32EEENSR_INS5_IJNSA_ILi8EEESG_EEENS5_IJSG_SB_EEEEEEEvNS4_8identityES10_S1A_vS1B_EENS_8epilogue10collective6detail29Sm90TmaWarpSpecializedAdapterINS1E_15DefaultEpilogueIfSI_SI_NS1D_6thread17LinearCombinationIfLi1EffLNS1I_9ScaleType4KindE0ELNS_15FloatRoundStyleE2EfEENS1_15EpilogueDefaultEEEEEvvEEEEvNT_6ParamsE,"",@"SHT_CUDA_INFO"
	.sectionflags	@""
	.align	4


	//----- nvinfo : EIATTR_CUDA_API_VERSION
	.align		4
        /*0000*/ 	.byte	0x04, 0x37
        /*0002*/ 	.short	(.L_21 - .L_20)
.L_20:
        /*0004*/ 	.word	0x00000082


	//----- nvinfo : EIATTR_KPARAM_INFO
	.align		4
.L_21:
        /*0008*/ 	.byte	0x04, 0x17
        /*000a*/ 	.short	(.L_23 - .L_22)
.L_22:
        /*000c*/ 	.word	0x00000000
        /*0010*/ 	.short	0x0000
        /*0012*/ 	.short	0x0070
        /*0014*/ 	.byte	0x00, 0xf0, 0x01, 0x10


	//----- nvinfo : EIATTR_SPARSE_MMA_MASK
	.align		4
.L_23:
        /*0018*/ 	.byte	0x03, 0x50
        /*001a*/ 	.short	0x0000


	//----- nvinfo : EIATTR_MAXREG_COUNT
	.align		4
        /*001c*/ 	.byte	0x03, 0x1b
        /*001e*/ 	.short	0x00a8


	//----- nvinfo : EIATTR_NUM_BARRIERS
	.align		4
        /*0020*/ 	.byte	0x02, 0x4c
        /*0022*/ 	.byte	0x01
	.zero		1


	//----- nvinfo : EIATTR_EXTERNS
	.align		4
        /*0024*/ 	.byte	0x04, 0x0f
        /*0026*/ 	.short	(.L_25 - .L_24)


	//   ....[0]....
	.align		4
.L_24:
        /*0028*/ 	.word	index@(__assertfail)


	//----- nvinfo : EIATTR_ANNOTATIONS
	.align		4
.L_25:
        /*002c*/ 	.byte	0x04, 0x55
        /*002e*/ 	.short	(.L_27 - .L_26)


	//   ....[0]....
.L_26:
        /*0030*/ 	.word	0x00000001
        /*0034*/ 	.byte	0xf0, 0x06, 0x00, 0x00, 0x01, 0x00, 0x00, 0x00, 0x10, 0x07, 0x00, 0x00, 0x01, 0x00, 0x00, 0x00
        /* <DEDUP_REMOVED lines=712> */
        /*2cc4*/ 	.byte	0x10, 0x7d, 0x01, 0x00, 0x01, 0x00, 0x00, 0x00, 0x30, 0x7d, 0x01, 0x00


	//----- nvinfo : EIATTR_MERCURY_ISA_VERSION
	.align		4
.L_27:
        /*2cd0*/ 	.byte	0x03, 0x5f
        /*2cd2*/ 	.short	0x0101


	//----- nvinfo : EIATTR_INT_WARP_WIDE_INSTR_OFFSETS
	.align		4
        /*2cd4*/ 	.byte	0x04, 0x31
        /*2cd6*/ 	.short	(.L_29 - .L_28)


	//   ....[0]....
.L_28:
        /*2cd8*/ 	.word	0x00000560


	//   ....[1]....
        /*2cdc*/ 	.word	0x00000570


	//   ....[2]....
        /*2ce0*/ 	.word	0x00000600


	//----- nvinfo : EIATTR_COOP_GROUP_MASK_REGIDS
	.align		4
.L_29:
        /*2ce4*/ 	.byte	0x04, 0x29
        /*2ce6*/ 	.short	(.L_31 - .L_30)


	//   ....[0]....
.L_30:
        /*2ce8*/ 	.word	0xffffffff


	//   ....[1]....
        /*2cec*/ 	.word	0xffffffff


	//   ....[2]....
        /*2cf0*/ 	.word	0xffffffff


	//   ....[3]....
        /*2cf4*/ 	.word	0xffffffff


	//   ....[4]....
        /*2cf8*/ 	.word	0xffffffff


	//----- nvinfo : EIATTR_COOP_GROUP_INSTR_OFFSETS
	.align		4
.L_31:
        /*2cfc*/ 	.byte	0x04, 0x28
        /*2cfe*/ 	.short	(.L_33 - .L_32)


	//   ....[0]....
.L_32:
        /*2d00*/ 	.word	0x00000070


	//   ....[1]....
        /*2d04*/ 	.word	0x00000080


	//   ....[2]....
        /*2d08*/ 	.word	0x000001a0


	//   ....[3]....
        /*2d0c*/ 	.word	0x00000410


	//   ....[4]....
        /*2d10*/ 	.word	0x000011d0


	//----- nvinfo : EIATTR_REG_RECONFIG
	.align		4
.L_33:
        /*2d14*/ 	.byte	0x01, 0x54
	.zero		2


	//----- nvinfo : EIATTR_SYSCALL_OFFSETS
	.align		4
        /*2d18*/ 	.byte	0x04, 0x46
        /*2d1a*/ 	.short	(.L_35 - .L_34)


	//   ....[0]....
.L_34:
        /*2d1c*/ 	.word	0x00001380


	//----- nvinfo : EIATTR_MBARRIER_INSTR_OFFSETS
	.align		4
.L_35:
        /*2d20*/ 	.byte	0x04, 0x39
        /*2d22*/ 	.short	(.L_37 - .L_36)


	//   ....[0]....
.L_36:
        /*2d24*/ 	.word	0x00000320
        /*2d28*/ 	.word	0x000000ff
        /*2d2c*/ 	.word	0x00000000
        /*2d30*/ 	.short	0x0100
        /*2d32*/ 	.byte	0x08
	.zero		1


	//   ....[1]....
        /*2d34*/ 	.word	0x00000330
        /*2d38*/ 	.word	0x000000ff
        /*2d3c*/ 	.word	0x00000038
        /*2d40*/ 	.short	0x0100
        /*2d42*/ 	.byte	0x08
	.zero		1


	//   ....[2]....
        /*2d44*/ 	.word	0x00000340
        /*2d48*/ 	.word	0x000000ff
        /*2d4c*/ 	.word	0x00000008
        /*2d50*/ 	.short	0x0100
        /*2d52*/ 	.byte	0x08
	.zero		1


	//   ....[3]....
        /*2d54*/ 	.word	0x00000350
        /*2d58*/ 	.word	0x000000ff
        /*2d5c*/ 	.word	0x00000040
        /*2d60*/ 	.short	0x0100
        /*2d62*/ 	.byte	0x08
	.zero		1


	//   ....[4]....
        /*2d64*/ 	.word	0x00000360
        /*2d68*/ 	.word	0x000000ff
        /*2d6c*/ 	.word	0x00000010
        /*2d70*/ 	.short	0x0100
        /*2d72*/ 	.byte	0x08
	.zero		1


	//   ....[5]....
        /*2d74*/ 	.word	0x00000370
        /*2d78*/ 	.word	0x000000ff
        /*2d7c*/ 	.word	0x00000048
        /*2d80*/ 	.short	0x0100
        /*2d82*/ 	.byte	0x08
	.zero		1


	//   ....[6]....
        /*2d84*/ 	.word	0x00000380
        /*2d88*/ 	.word	0x000000ff
        /*2d8c*/ 	.word	0x00000018
        /*2d90*/ 	.short	0x0100
        /*2d92*/ 	.byte	0x08
	.zero		1


	//   ....[7]....
        /*2d94*/ 	.word	0x00000390
        /*2d98*/ 	.word	0x000000ff
        /*2d9c*/ 	.word	0x00000050
        /*2da0*/ 	.short	0x0100
        /*2da2*/ 	.byte	0x08
	.zero		1


	//   ....[8]....
        /*2da4*/ 	.word	0x000003a0
        /*2da8*/ 	.word	0x000000ff
        /*2dac*/ 	.word	0x00000020
        /*2db0*/ 	.short	0x0100
        /*2db2*/ 	.byte	0x08
	.zero		1


	//   ....[9]....
        /*2db4*/ 	.word	0x000003b0
        /*2db8*/ 	.word	0x000000ff
        /*2dbc*/ 	.word	0x00000058
        /*2dc0*/ 	.short	0x0100
        /*2dc2*/ 	.byte	0x08
	.zero		1


	//   ....[10]....
        /*2dc4*/ 	.word	0x000003c0
        /*2dc8*/ 	.word	0x000000ff
        /*2dcc*/ 	.word	0x00000028
        /*2dd0*/ 	.short	0x0100
        /*2dd2*/ 	.byte	0x08
	.zero		1


	//   ....[11]....
        /*2dd4*/ 	.word	0x000003d0
        /*2dd8*/ 	.word	0x000000ff
        /*2ddc*/ 	.word	0x00000060
        /*2de0*/ 	.short	0x0100
        /*2de2*/ 	.byte	0x08
	.zero		1


	//   ....[12]....
        /*2de4*/ 	.word	0x000003e0
        /*2de8*/ 	.word	0x000000ff
        /*2dec*/ 	.word	0x00000030
        /*2df0*/ 	.short	0x0100
        /*2df2*/ 	.byte	0x08
	.zero		1


	//   ....[13]....
        /*2df4*/ 	.word	0x000003f0
        /*2df8*/ 	.word	0x000000ff
        /*2dfc*/ 	.word	0x00000068
        /*2e00*/ 	.short	0x0100
        /*2e02*/ 	.byte	0x08
	.zero		1


	//   ....[14]....
        /*2e04*/ 	.word	0x00000680
        /*2e08*/ 	.word	0x000000ff
        /*2e0c*/ 	.word	0x00000080
        /*2e10*/ 	.short	0x0100
        /*2e12*/ 	.byte	0x10
	.zero		1


	//   ....[15]....
        /*2e14*/ 	.word	0x00000720
        /*2e18*/ 	.word	0x000000ff
        /*2e1c*/ 	.word	0x00000088
        /*2e20*/ 	.short	0x0100
        /*2e22*/ 	.byte	0x10
	.zero		1


	//   ....[16]....
        /*2e24*/ 	.word	0x00001420
        /*2e28*/ 	.word	0x00000003
        /*2e2c*/ 	.word	0x00000000
        /*2e30*/ 	.short	0x010a
        /*2e32*/ 	.byte	0x3f
	.zero		1


	//   ....[17]....
        /*2e34*/ 	.word	0x00001460
        /*2e38*/ 	.word	0x00000003
        /*2e3c*/ 	.word	0x00000000
        /*2e40*/ 	.short	0x010a
        /*2e42*/ 	.byte	0x3f
	.zero		1


	//   ....[18]....
        /*2e44*/ 	.word	0x00004a50
        /*2e48*/ 	.word	0x000000ff
        /*2e4c*/ 	.word	0x00000000
        /*2e50*/ 	.short	0x010a
        /*2e52*/ 	.byte	0x08
	.zero		1


	//   ....[19]....
        /*2e54*/ 	.word	0x00004a90
        /*2e58*/ 	.word	0x000000ff
        /*2e5c*/ 	.word	0x00000000
        /*2e60*/ 	.short	0x010a
        /*2e62*/ 	.byte	0x08
	.zero		1


	//   ....[20]....
        /*2e64*/ 	.word	0x00008b50
        /*2e68*/ 	.word	0x000000ff
        /*2e6c*/ 	.word	0x00000000
        /*2e70*/ 	.short	0x0101
        /*2e72*/ 	.byte	0x0d
	.zero		1


	//   ....[21]....
        /*2e74*/ 	.word	0x00008d80
        /*2e78*/ 	.word	0x000000ff
        /*2e7c*/ 	.word	0x00000000
        /*2e80*/ 	.short	0x0101
        /*2e82*/ 	.byte	0x04
	.zero		1


	//   ....[22]....
        /*2e84*/ 	.word	0x000178c0
        /*2e88*/ 	.word	0x0000000a
        /*2e8c*/ 	.word	0x00000038
        /*2e90*/ 	.short	0x010a
        /*2e92*/ 	.byte	0x3f
	.zero		1


	//   ....[23]....
        /*2e94*/ 	.word	0x00017c40
        /*2e98*/ 	.word	0x00000003
        /*2e9c*/ 	.word	0x00000088
        /*2ea0*/ 	.short	0x0101
        /*2ea2*/ 	.byte	0x3f
	.zero		1


	//   ....[24]....
        /*2ea4*/ 	.word	0x00018430
        /*2ea8*/ 	.word	0x00000005
        /*2eac*/ 	.word	0x00000000
        /*2eb0*/ 	.short	0x010a
        /*2eb2*/ 	.byte	0x3f
	.zero		1


	//   ....[25]....
        /*2eb4*/ 	.word	0x000184c0
        /*2eb8*/ 	.word	0x00000007
        /*2ebc*/ 	.word	0x00000000
        /*2ec0*/ 	.short	0x010a
        /*2ec2*/ 	.byte	0x3f
	.zero		1


	//   ....[26]....
        /*2ec4*/ 	.word	0x00018550
        /*2ec8*/ 	.word	0x00000007
        /*2ecc*/ 	.word	0x00000000
        /*2ed0*/ 	.short	0x010a
        /*2ed2*/ 	.byte	0x3f
	.zero		1


	//   ....[27]....
        /*2ed4*/ 	.word	0x000185e0
        /*2ed8*/ 	.word	0x00000007
        /*2edc*/ 	.word	0x00000000
        /*2ee0*/ 	.short	0x010a
        /*2ee2*/ 	.byte	0x3f
	.zero		1


	//   ....[28]....
        /*2ee4*/ 	.word	0x00018670
        /*2ee8*/ 	.word	0x00000007
        /*2eec*/ 	.word	0x00000000
        /*2ef0*/ 	.short	0x010a
        /*2ef2*/ 	.byte	0x3f
	.zero		1


	//   ....[29]....
        /*2ef4*/ 	.word	0x00018700
        /*2ef8*/ 	.word	0x00000007
        /*2efc*/ 	.word	0x00000000
        /*2f00*/ 	.short	0x010a
        /*2f02*/ 	.byte	0x3f
	.zero		1


	//   ....[30]....
        /*2f04*/ 	.word	0x00018790
        /*2f08*/ 	.word	0x00000003
        /*2f0c*/ 	.word	0x00000000
        /*2f10*/ 	.short	0x010a
        /*2f12*/ 	.byte	0x3f
	.zero		1


	//   ....[31]....
        /*2f14*/ 	.word	0x000187f0
        /*2f18*/ 	.word	0x00000003
        /*2f1c*/ 	.word	0x00000000
        /*2f20*/ 	.short	0x010a
        /*2f22*/ 	.byte	0x3f
	.zero		1


	//   ....[32]....
        /*2f24*/ 	.word	0x00018850
        /*2f28*/ 	.word	0x00000004
        /*2f2c*/ 	.word	0x00000000
        /*2f30*/ 	.short	0x010a
        /*2f32*/ 	.byte	0x3f
	.zero		1


	//   ....[33]....
        /*2f34*/ 	.word	0x00018920
        /*2f38*/ 	.word	0x0000000a
        /*2f3c*/ 	.word	0x00000038
        /*2f40*/ 	.short	0x010a
        /*2f42*/ 	.byte	0x3f
	.zero		1


	//   ....[34]....
        /*2f44*/ 	.word	0x000189f0
        /*2f48*/ 	.word	0x00000005
        /*2f4c*/ 	.word	0x00000000
        /*2f50*/ 	.short	0x010a
        /*2f52*/ 	.byte	0x3f
	.zero		1


	//   ....[35]....
        /*2f54*/ 	.word	0x00018a40
        /*2f58*/ 	.word	0x00000007
        /*2f5c*/ 	.word	0x00000000
        /*2f60*/ 	.short	0x010a
        /*2f62*/ 	.byte	0x3f
	.zero		1


	//   ....[36]....
        /*2f64*/ 	.word	0x00018a90
        /*2f68*/ 	.word	0x00000007
        /*2f6c*/ 	.word	0x00000000
        /*2f70*/ 	.short	0x010a
        /*2f72*/ 	.byte	0x3f
	.zero		1


	//   ....[37]....
        /*2f74*/ 	.word	0x00018ae0
        /*2f78*/ 	.word	0x00000007
        /*2f7c*/ 	.word	0x00000000
        /*2f80*/ 	.short	0x010a
        /*2f82*/ 	.byte	0x3f
	.zero		1


	//   ....[38]....
        /*2f84*/ 	.word	0x00018b30
        /*2f88*/ 	.word	0x00000007
        /*2f8c*/ 	.word	0x00000000
        /*2f90*/ 	.short	0x010a
        /*2f92*/ 	.byte	0x3f
	.zero		1


	//   ....[39]....
        /*2f94*/ 	.word	0x00018b80
        /*2f98*/ 	.word	0x00000007
        /*2f9c*/ 	.word	0x00000000
        /*2fa0*/ 	.short	0x010a
        /*2fa2*/ 	.byte	0x3f
	.zero		1


	//----- nvinfo : EIATTR_NUM_MBARRIERS
	.align		4
.L_37:
        /*2fa4*/ 	.byte	0x03, 0x38
        /*2fa6*/ 	.short	0x0010


	//----- nvinfo : EIATTR_EXIT_INSTR_OFFSETS
	.align		4
        /*2fa8*/ 	.byte	0x04, 0x1c
        /*2faa*/ 	.short	(.L_39 - .L_38)


	//   ....[0]....
.L_38:
        /*2fac*/ 	.word	0x00000780


	//   ....[1]....
        /*2fb0*/ 	.word	0x000010f0


	//   ....[2]....
        /*2fb4*/ 	.word	0x00016e40


	//   ....[3]....
        /*2fb8*/ 	.word	0x00017550


	//   ....[4]....
        /*2fbc*/ 	.word	0x000187e0


	//----- nvinfo : EIATTR_MAX_THREADS
	.align		4
.L_39:
        /*2fc0*/ 	.byte	0x04, 0x05
        /*2fc2*/ 	.short	(.L_41 - .L_40)
.L_40:
        /*2fc4*/ 	.word	0x00000180
        /*2fc8*/ 	.word	0x00000001
        /*2fcc*/ 	.word	0x00000001


	//----- nvinfo : EIATTR_CRS_STACK_SIZE
	.align		4
.L_41:
        /*2fd0*/ 	.byte	0x04, 0x1e
        /*2fd2*/ 	.short	(.L_43 - .L_42)
.L_42:
        /*2fd4*/ 	.word	0x00000000


	//----- nvinfo : EIATTR_CBANK_PARAM_SIZE
	.align		4
.L_43:
        /*2fd8*/ 	.byte	0x03, 0x19
        /*2fda*/ 	.short	0x0470


	//----- nvinfo : EIATTR_PARAM_CBANK
	.align		4
        /*2fdc*/ 	.byte	0x04, 0x0a
        /*2fde*/ 	.short	(.L_45 - .L_44)
	.align		4
.L_44:
        /*2fe0*/ 	.word	index@(.nv.constant0._ZN7cutlass13device_kernelINS_4gemm6kernel13GemmUniversalIN4cute5tupleIJiiiiEEENS1_10collective13CollectiveMmaINS1_34MainloopSm90TmaGmmaWarpSpecializedILi7ENS5_IJNS4_1CILi1EEESB_SB_EEENS1_35KernelTmaWarpSpecializedCooperativeEEENS5_IJNSA_ILi256EEESF_NSA_ILi32EEEEEEfNS5_IJlSB_lEEEfSI_NS4_8TiledMMAINS4_8MMA_AtomIJNS4_4SM904GMMA30MMA_64x256x8_F32TF32TF32_SS_TNILNSM_7ScaleInE1ELSO_1EEEEEENS4_6LayoutINS5_IJNSA_ILi2EEESB_SB_EEENS5_IJSB_NSA_ILi0EEESU_EEEEENS5_IJNS4_10UnderscoreESX_SX_EEEEENS4_13SM90_TMA_LOADENS4_14ComposedLayoutINS4_7SwizzleILi3ELi4ELi3EEENS4_18smem_ptr_flag_bitsILi32EEENSR_INS5_IJNSA_ILi8EEESG_EEENS5_IJSG_SB_EEEEEEEvNS4_8identityES10_S1A_vS1B_EENS_8epilogue10collective6detail29Sm90TmaWarpSpecializedAdapterINS1E_15DefaultEpilogueIfSI_SI_NS1D_6thread17LinearCombinationIfLi1EffLNS1I_9ScaleType4KindE0ELNS_15FloatRoundStyleE2EfEENS1_15EpilogueDefaultEEEEEvvEEEEvNT_6ParamsE)
        /*2fe4*/ 	.short	0x0210
        /*2fe6*/ 	.short	0x0470


	//----- nvinfo : EIATTR_SW_WAR
	.align		4
.L_45:
        /*2fe8*/ 	.byte	0x04, 0x36
        /*2fea*/ 	.short	(.L_47 - .L_46)
.L_46:
        /*2fec*/ 	.word	0x00000008
.L_47:


//--------------------- .nv.callgraph             --------------------------
	.section	.nv.callgraph,"",@"SHT_CUDA_CALLGRAPH"
	.align	4
	.sectionentsize	8
	.align		4
        /*0000*/ 	.word	0x00000000
	.align		4
        /*0004*/ 	.word	0xffffffff
	.align		4
        /*0008*/ 	.word	index@(_ZN7cutlass13device_kernelINS_4gemm6kernel13GemmUniversalIN4cute5tupleIJiiiiEEENS1_10collective13CollectiveMmaINS1_34MainloopSm90TmaGmmaWarpSpecializedILi7ENS5_IJNS4_1CILi1EEESB_SB_EEENS1_35KernelTmaWarpSpecializedCooperativeEEENS5_IJNSA_ILi256EEESF_NSA_ILi32EEEEEEfNS5_IJlSB_lEEEfSI_NS4_8TiledMMAINS4_8MMA_AtomIJNS4_4SM904GMMA30MMA_64x256x8_F32TF32TF32_SS_TNILNSM_7ScaleInE1ELSO_1EEEEEENS4_6LayoutINS5_IJNSA_ILi2EEESB_SB_EEENS5_IJSB_NSA_ILi0EEESU_EEEEENS5_IJNS4_10UnderscoreESX_SX_EEEEENS4_13SM90_TMA_LOADENS4_14ComposedLayoutINS4_7SwizzleILi3ELi4ELi3EEENS4_18smem_ptr_flag_bitsILi32EEENSR_INS5_IJNSA_ILi8EEESG_EEENS5_IJSG_SB_EEEEEEEvNS4_8identityES10_S1A_vS1B_EENS_8epilogue10collective6detail29Sm90TmaWarpSpecializedAdapterINS1E_15DefaultEpilogueIfSI_SI_NS1D_6thread17LinearCombinationIfLi1EffLNS1I_9ScaleType4KindE0ELNS_15FloatRoundStyleE2EfEENS1_15EpilogueDefaultEEEEEvvEEEEvNT_6ParamsE)
	.align		4
        /*000c*/ 	.word	index@(__assertfail)
	.align		4
        /*0010*/ 	.word	0x00000000
	.align		4
        /*0014*/ 	.word	0xfffffffe
	.align		4
        /*0018*/ 	.word	0x00000000
	.align		4
        /*001c*/ 	.word	0xfffffffd
	.align		4
        /*0020*/ 	.word	0x00000000
	.align		4
        /*0024*/ 	.word	0xfffffffc


//--------------------- .nv.constant4             --------------------------
	.section	.nv.constant4,"a",@progbits
	.align	8
	.align		8
.nv.constant4:
        /*0000*/ 	.dword	__assertfail
	.align		8
        /*0008*/ 	.dword	__unnamed_1
	.align		8
        /*0010*/ 	.dword	_ZN40_INTERNAL_8613437c_4_k_cu_ee364db8_186304cuda3std3__45__cpo5beginE
	.align		8
        /*0018*/ 	.dword	_ZN40_INTERNAL_8613437c_4_k_cu_ee364db8_186304cuda3std3__45__cpo3endE
	.align		8
        /*0020*/ 	.dword	_ZN40_INTERNAL_8613437c_4_k_cu_ee364db8_186304cuda3std3__45__cpo6cbeginE
	.align		8
        /*0028*/ 	.dword	_ZN40_INTERNAL_8613437c_4_k_cu_ee364db8_186304cuda3std3__45__cpo4cendE
	.align		8
        /*0030*/ 	.dword	_ZN40_INTERNAL_8613437c_4_k_cu_ee364db8_186304cuda3std3__442_GLOBAL__N__8613437c_4_k_cu_ee364db8_186306ignoreE
	.align		8
        /*0038*/ 	.dword	_ZN40_INTERNAL_8613437c_4_k_cu_ee364db8_186304cuda3std3__419piecewise_constructE
	.align		8
        /*0040*/ 	.dword	_ZN40_INTERNAL_8613437c_4_k_cu_ee364db8_186304cuda3std3__48in_placeE
	.align		8
        /*0048*/ 	.dword	_ZN40_INTERNAL_8613437c_4_k_cu_ee364db8_186304cuda3std6ranges3__45__cpo4swapE
	.align		8
        /*0050*/ 	.dword	_ZN40_INTERNAL_8613437c_4_k_cu_ee364db8_186304cuda3std6ranges3__45__cpo9iter_moveE
	.align		8
        /*0058*/ 	.dword	_ZN40_INTERNAL_8613437c_4_k_cu_ee364db8_186304cute7productE
	.align		8
        /*0060*/ 	.dword	_ZN40_INTERNAL_8613437c_4_k_cu_ee364db8_186304cute1_E
	.align		8
        /*0068*/ 	.dword	$str$22
	.align		8
        /*0070*/ 	.dword	$str$23


//--------------------- .text._ZN7cutlass13device_kernelINS_4gemm6kernel13GemmUniversalIN4cute5tupleIJiiiiEEENS1_10collective13CollectiveMmaINS1_34MainloopSm90TmaGmmaWarpSpecializedILi7ENS5_IJNS4_1CILi1EEESB_SB_EEENS1_35KernelTmaWarpSpecializedCooperativeEEENS5_IJNSA_ILi256EEESF_NSA_ILi32EEEEEEfNS5_IJlSB_lEEEfSI_NS4_8TiledMMAINS4_8MMA_AtomIJNS4_4SM904GMMA30MMA_64x256x8_F32TF32TF32_SS_TNILNSM_7ScaleInE1ELSO_1EEEEEENS4_6LayoutINS5_IJNSA_ILi2EEESB_SB_EEENS5_IJSB_NSA_ILi0EEESU_EEEEENS5_IJNS4_10UnderscoreESX_SX_EEEEENS4_13SM90_TMA_LOADENS4_14ComposedLayoutINS4_7SwizzleILi3ELi4ELi3EEENS4_18smem_ptr_flag_bitsILi32EEENSR_INS5_IJNSA_ILi8EEESG_EEENS5_IJSG_SB_EEEEEEEvNS4_8identityES10_S1A_vS1B_EENS_8epilogue10collective6detail29Sm90TmaWarpSpecializedAdapterINS1E_15DefaultEpilogueIfSI_SI_NS1D_6thread17LinearCombinationIfLi1EffLNS1I_9ScaleType4KindE0ELNS_15FloatRoundStyleE2EfEENS1_15EpilogueDefaultEEEEEvvEEEEvNT_6ParamsE --------------------------
	.section	.text._ZN7cutlass13device_kernelINS_4gemm6kernel13GemmUniversalIN4cute5tupleIJiiiiEEENS1_10collective13CollectiveMmaINS1_34MainloopSm90TmaGmmaWarpSpecializedILi7ENS5_IJNS4_1CILi1EEESB_SB_EEENS1_35KernelTmaWarpSpecializedCooperativeEEENS5_IJNSA_ILi256EEESF_NSA_ILi32EEEEEEfNS5_IJlSB_lEEEfSI_NS4_8TiledMMAINS4_8MMA_AtomIJNS4_4SM904GMMA30MMA_64x256x8_F32TF32TF32_SS_TNILNSM_7ScaleInE1ELSO_1EEEEEENS4_6LayoutINS5_IJNSA_ILi2EEESB_SB_EEENS5_IJSB_NSA_ILi0EEESU_EEEEENS5_IJNS4_10UnderscoreESX_SX_EEEEENS4_13SM90_TMA_LOADENS4_14ComposedLayoutINS4_7SwizzleILi3ELi4ELi3EEENS4_18smem_ptr_flag_bitsILi32EEENSR_INS5_IJNSA_ILi8EEESG_EEENS5_IJSG_SB_EEEEEEEvNS4_8identityES10_S1A_vS1B_EENS_8epilogue10collective6detail29Sm90TmaWarpSpecializedAdapterINS1E_15DefaultEpilogueIfSI_SI_NS1D_6thread17LinearCombinationIfLi1EffLNS1I_9ScaleType4KindE0ELNS_15FloatRoundStyleE2EfEENS1_15EpilogueDefaultEEEEEvvEEEEvNT_6ParamsE,"ax",@progbits
	.align	128
.text._ZN7cutlass13device_kernelINS_4gemm6kernel13GemmUniversalIN4cute5tupleIJiiiiEEENS1_10collective13CollectiveMmaINS1_34MainloopSm90TmaGmmaWarpSpecializedILi7ENS5_IJNS4_1CILi1EEESB_SB_EEENS1_35KernelTmaWarpSpecializedCooperativeEEENS5_IJNSA_ILi256EEESF_NSA_ILi32EEEEEEfNS5_IJlSB_lEEEfSI_NS4_8TiledMMAINS4_8MMA_AtomIJNS4_4SM904GMMA30MMA_64x256x8_F32TF32TF32_SS_TNILNSM_7ScaleInE1ELSO_1EEEEEENS4_6LayoutINS5_IJNSA_ILi2EEESB_SB_EEENS5_IJSB_NSA_ILi0EEESU_EEEEENS5_IJNS4_10UnderscoreESX_SX_EEEEENS4_13SM90_TMA_LOADENS4_14ComposedLayoutINS4_7SwizzleILi3ELi4ELi3EEENS4_18smem_ptr_flag_bitsILi32EEENSR_INS5_IJNSA_ILi8EEESG_EEENS5_IJSG_SB_EEEEEEEvNS4_8identityES10_S1A_vS1B_EENS_8epilogue10collective6detail29Sm90TmaWarpSpecializedAdapterINS1E_15DefaultEpilogueIfSI_SI_NS1D_6thread17LinearCombinationIfLi1EffLNS1I_9ScaleType4KindE0ELNS_15FloatRoundStyleE2EfEENS1_15EpilogueDefaultEEEEEvvEEEEvNT_6ParamsE:
        .type           _ZN7cutlass13device_kernelINS_4gemm6kernel13GemmUniversalIN4cute5tupleIJiiiiEEENS1_10collective13CollectiveMmaINS1_34MainloopSm90TmaGmmaWarpSpecializedILi7ENS5_IJNS4_1CILi1EEESB_SB_EEENS1_35KernelTmaWarpSpecializedCooperativeEEENS5_IJNSA_ILi256EEESF_NSA_ILi32EEEEEEfNS5_IJlSB_lEEEfSI_NS4_8TiledMMAINS4_8MMA_AtomIJNS4_4SM904GMMA30MMA_64x256x8_F32TF32TF32_SS_TNILNSM_7ScaleInE1ELSO_1EEEEEENS4_6LayoutINS5_IJNSA_ILi2EEESB_SB_EEENS5_IJSB_NSA_ILi0EEESU_EEEEENS5_IJNS4_10UnderscoreESX_SX_EEEEENS4_13SM90_TMA_LOADENS4_14ComposedLayoutINS4_7SwizzleILi3ELi4ELi3EEENS4_18smem_ptr_flag_bitsILi32EEENSR_INS5_IJNSA_ILi8EEESG_EEENS5_IJSG_SB_EEEEEEEvNS4_8identityES10_S1A_vS1B_EENS_8epilogue10collective6detail29Sm90TmaWarpSpecializedAdapterINS1E_15DefaultEpilogueIfSI_SI_NS1D_6thread17LinearCombinationIfLi1EffLNS1I_9ScaleType4KindE0ELNS_15FloatRoundStyleE2EfEENS1_15EpilogueDefaultEEEEEvvEEEEvNT_6ParamsE,@function
        .size           _ZN7cutlass13device_kernelINS_4gemm6kernel13GemmUniversalIN4cute5tupleIJiiiiEEENS1_10collective13CollectiveMmaINS1_34MainloopSm90TmaGmmaWarpSpecializedILi7ENS5_IJNS4_1CILi1EEESB_SB_EEENS1_35KernelTmaWarpSpecializedCooperativeEEENS5_IJNSA_ILi256EEESF_NSA_ILi32EEEEEEfNS5_IJlSB_lEEEfSI_NS4_8TiledMMAINS4_8MMA_AtomIJNS4_4SM904GMMA30MMA_64x256x8_F32TF32TF32_SS_TNILNSM_7ScaleInE1ELSO_1EEEEEENS4_6LayoutINS5_IJNSA_ILi2EEESB_SB_EEENS5_IJSB_NSA_ILi0EEESU_EEEEENS5_IJNS4_10UnderscoreESX_SX_EEEEENS4_13SM90_TMA_LOADENS4_14ComposedLayoutINS4_7SwizzleILi3ELi4ELi3EEENS4_18smem_ptr_flag_bitsILi32EEENSR_INS5_IJNSA_ILi8EEESG_EEENS5_IJSG_SB_EEEEEEEvNS4_8identityES10_S1A_vS1B_EENS_8epilogue10collective6detail29Sm90TmaWarpSpecializedAdapterINS1E_15DefaultEpilogueIfSI_SI_NS1D_6thread17LinearCombinationIfLi1EffLNS1I_9ScaleType4KindE0ELNS_15FloatRoundStyleE2EfEENS1_15EpilogueDefaultEEEEEvvEEEEvNT_6ParamsE,(.L_x_582 - _ZN7cutlass13device_kernelINS_4gemm6kernel13GemmUniversalIN4cute5tupleIJiiiiEEENS1_10collective13CollectiveMmaINS1_34MainloopSm90TmaGmmaWarpSpecializedILi7ENS5_IJNS4_1CILi1EEESB_SB_EEENS1_35KernelTmaWarpSpecializedCooperativeEEENS5_IJNSA_ILi256EEESF_NSA_ILi32EEEEEEfNS5_IJlSB_lEEEfSI_NS4_8TiledMMAINS4_8MMA_AtomIJNS4_4SM904GMMA30MMA_64x256x8_F32TF32TF32_SS_TNILNSM_7ScaleInE1ELSO_1EEEEEENS4_6LayoutINS5_IJNSA_ILi2EEESB_SB_EEENS5_IJSB_NSA_ILi0EEESU_EEEEENS5_IJNS4_10UnderscoreESX_SX_EEEEENS4_13SM90_TMA_LOADENS4_14ComposedLayoutINS4_7SwizzleILi3ELi4ELi3EEENS4_18smem_ptr_flag_bitsILi32EEENSR_INS5_IJNSA_ILi8EEESG_EEENS5_IJSG_SB_EEEEEEEvNS4_8identityES10_S1A_vS1B_EENS_8epilogue10collective6detail29Sm90TmaWarpSpecializedAdapterINS1E_15DefaultEpilogueIfSI_SI_NS1D_6thread17LinearCombinationIfLi1EffLNS1I_9ScaleType4KindE0ELNS_15FloatRoundStyleE2EfEENS1_15EpilogueDefaultEEEEEvvEEEEvNT_6ParamsE)
        .other          _ZN7cutlass13device_kernelINS_4gemm6kernel13GemmUniversalIN4cute5tupleIJiiiiEEENS1_10collective13CollectiveMmaINS1_34MainloopSm90TmaGmmaWarpSpecializedILi7ENS5_IJNS4_1CILi1EEESB_SB_EEENS1_35KernelTmaWarpSpecializedCooperativeEEENS5_IJNSA_ILi256EEESF_NSA_ILi32EEEEEEfNS5_IJlSB_lEEEfSI_NS4_8TiledMMAINS4_8MMA_AtomIJNS4_4SM904GMMA30MMA_64x256x8_F32TF32TF32_SS_TNILNSM_7ScaleInE1ELSO_1EEEEEENS4_6LayoutINS5_IJNSA_ILi2EEESB_SB_EEENS5_IJSB_NSA_ILi0EEESU_EEEEENS5_IJNS4_10UnderscoreESX_SX_EEEEENS4_13SM90_TMA_LOADENS4_14ComposedLayoutINS4_7SwizzleILi3ELi4ELi3EEENS4_18smem_ptr_flag_bitsILi32EEENSR_INS5_IJNSA_ILi8EEESG_EEENS5_IJSG_SB_EEEEEEEvNS4_8identityES10_S1A_vS1B_EENS_8epilogue10collective6detail29Sm90TmaWarpSpecializedAdapterINS1E_15DefaultEpilogueIfSI_SI_NS1D_6thread17LinearCombinationIfLi1EffLNS1I_9ScaleType4KindE0ELNS_15FloatRoundStyleE2EfEENS1_15EpilogueDefaultEEEEEvvEEEEvNT_6ParamsE,@"STO_CUDA_ENTRY STV_DEFAULT"
_ZN7cutlass13device_kernelINS_4gemm6kernel13GemmUniversalIN4cute5tupleIJiiiiEEENS1_10collective13CollectiveMmaINS1_34MainloopSm90TmaGmmaWarpSpecializedILi7ENS5_IJNS4_1CILi1EEESB_SB_EEENS1_35KernelTmaWarpSpecializedCooperativeEEENS5_IJNSA_ILi256EEESF_NSA_ILi32EEEEEEfNS5_IJlSB_lEEEfSI_NS4_8TiledMMAINS4_8MMA_AtomIJNS4_4SM904GMMA30MMA_64x256x8_F32TF32TF32_SS_TNILNSM_7ScaleInE1ELSO_1EEEEEENS4_6LayoutINS5_IJNSA_ILi2EEESB_SB_EEENS5_IJSB_NSA_ILi0EEESU_EEEEENS5_IJNS4_10UnderscoreESX_SX_EEEEENS4_13SM90_TMA_LOADENS4_14ComposedLayoutINS4_7SwizzleILi3ELi4ELi3EEENS4_18smem_ptr_flag_bitsILi32EEENSR_INS5_IJNSA_ILi8EEESG_EEENS5_IJSG_SB_EEEEEEEvNS4_8identityES10_S1A_vS1B_EENS_8epilogue10collective6detail29Sm90TmaWarpSpecializedAdapterINS1E_15DefaultEpilogueIfSI_SI_NS1D_6thread17LinearCombinationIfLi1EffLNS1I_9ScaleType4KindE0ELNS_15FloatRoundStyleE2EfEENS1_15EpilogueDefaultEEEEEvvEEEEvNT_6ParamsE:
[----:B------:R-:W0:Y:S02]  /*0000*/  LDC R1, c[0x0][0x28] ;  /* 0x00000a00ff017b82 */ /* 0x000e240000000800 */
[----:B0-----:R-:W-:Y:S01]  /*0010*/  IADD3 R1, R1, -0x780, RZ ;  /* 0xfffff88001017810 */ /* 0x001fe20007ffe0ff */
[----:B------:R-:W0:Y:S01]  /*0020*/  S2R R2, SR_TID.X ;  /* 0x0000000000027919 */ /* 0x000e220000002100 */
[----:B------:R-:W-:Y:S01]  /*0030*/  ELECT P0, URZ, PT ;  /* 0x00000000003f782f */ /* 0x000fe20003800000 */
[----:B------:R-:W-:Y:S01]  /*0040*/  BSSY B0, `(.L_x_0) ;  /* 0x0000015000007945 */ /* 0x000fe20003800000 */
[--C-:B0-----:R-:W-:Y:S02]  /*0050*/  SHF.R.U32.HI R0, RZ, 0x5, R2.reuse ;  /* 0x00000005ff007819 */ /* 0x101fe40000011602 */
[----:B------:R-:W-:-:S03]  /*0060*/  SHF.R.U32.HI R160, RZ, 0x7, R2 ;  /* 0x00000007ffa07819 */ /* 0x000fc60000011602 */
[----:B------:R-:W0:Y:S04]  /*0070*/  SHFL.IDX PT, R3, R0, RZ, 0x1f ;  /* 0x00001fff00037589 */ /* 0x000e2800000e0000 */
[----:B------:R-:W1:Y:S01]  /*0080*/  SHFL.IDX PT, R2, R160, RZ, 0x1f ;  /* 0x00001fffa0027589 */ /* 0x000e6200000e0000 */
[----:B0-----:R-:W-:Y:S02]  /*0090*/  R2UR UR10, R3 ;  /* 0x00000000030a72ca */ /* 0x001fe400000e0000 */
[----:B-1----:R-:W-:-:S11]  /*00a0*/  R2UR UR5, R2 ;  /* 0x00000000020572ca */ /* 0x002fd600000e0000 */
[----:B------:R-:W-:Y:S02]  /*00b0*/  USHF.R.S32.HI UR4, URZ, 0x1f, UR10 ;  /* 0x0000001f3f047899 */ /* 0x000fe4000801140a */
[----:B------:R-:W-:Y:S02]  /*00c0*/  ISETP.NE.OR P0, PT, RZ, UR10, !P0 ;  /* 0x0000000aff007c0c */ /* 0x000fe4000c705670 */
[----:B------:R-:W-:-:S04]  /*00d0*/  ULEA.HI UR4, UR4, UR10, URZ, 0x2 ;  /* 0x0000000a04047291 */ /* 0x000fc8000f8f103f */
[----:B------:R-:W-:-:S04]  /*00e0*/  ULOP3.LUT UR4, UR4, 0xfffffffc, URZ, 0xc0, !UPT ;  /* 0xfffffffc04047892 */ /* 0x000fc8000f8ec03f */
[----:B------:R-:W-:-:S03]  /*00f0*/  UIADD3 UR10, UR10, -UR4, URZ ;  /* 0x800000040a0a7290 */ /* 0x000fc6000fffe03f */
[----:B------:R-:W-:Y:S09]  /*0100*/  @P0 BRA `(.L_x_1) ;  /* 0x0000000000200947 */ /* 0x000ff20003800000 */
[----:B------:R-:W-:Y:S02]  /*0110*/  ULDC.64 UR6, c[0x0][0x198] ;  /* 0x0000660000067ab9 */ /* 0x000fe40000000a00 */
[----:B------:R-:W-:Y:S02]  /*0120*/  UIADD3 UR8, UP0, UR6, 0xf0, URZ ;  /* 0x000000f006087890 */ /* 0x000fe4000ff1e03f */
[----:B------:R-:W-:Y:S02]  /*0130*/  UIADD3 UR6, UP1, UR6, 0x1f0, URZ ;  /* 0x000001f006067890 */ /* 0x000fe4000ff3e03f */
[----:B------:R-:W-:Y:S02]  /*0140*/  UIADD3.X UR9, URZ, UR7, URZ, UP0, !UPT ;  /* 0x000000073f097290 */ /* 0x000fe400087fe43f */
[----:B------:R-:W-:-:S07]  /*0150*/  UIADD3.X UR7, URZ, UR7, URZ, UP1, !UPT ;  /* 0x000000073f077290 */ /* 0x000fce0008ffe43f */
[----:B------:R0:W-:Y:S02]  /*0160*/  UTMACCTL.PF [UR8] ;  /* 0x00000000080079b9 */ /* 0x0001e40008040000 */
[----:B------:R0:W-:Y:S02]  /*0170*/  UTMACCTL.PF [UR6] ;  /* 0x00000000060079b9 */ /* 0x0001e40008040000 */
[----:B0-----:R-:W-:Y:S01]  /*0180*/  NOP ;  /* 0x0000000000007918 */ /* 0x001fe20000000000 */
.L_x_1:
[----:B------:R-:W-:Y:S05]  /*0190*/  BSYNC B0 ;  /* 0x0000000000007941 */ /* 0x000fea0003800000 */
.L_x_0:
[----:B------:R-:W0:Y:S01]  /*01a0*/  SHFL.IDX PT, R2, R0, RZ, 0x1f ;  /* 0x00001fff00027589 */ /* 0x000e2200000e0000 */
[----:B------:R-:W-:Y:S01]  /*01b0*/  UISETP.NE.AND UP0, UPT, UR10, 0x3, UPT ;  /* 0x000000030a00788c */ /* 0x000fe2000bf05270 */
[----:B------:R-:W-:Y:S01]  /*01c0*/  ISETP.NE.AND P1, PT, RZ, UR5, PT ;  /* 0x00000005ff007c0c */ /* 0x000fe2000bf25270 */
[----:B------:R-:W-:Y:S02]  /*01d0*/  UIADD3 UR18, UR5, -0x1, URZ ;  /* 0xffffffff05127890 */ /* 0x000fe4000fffe03f */
[----:B------:R-:W-:Y:S02]  /*01e0*/  UISETP.EQ.OR UP0, UPT, UR10, URZ, !UP0 ;  /* 0x0000003f0a00728c */ /* 0x000fe4000c702670 */
[----:B------:R-:W-:Y:S02]  /*01f0*/  UISETP.GE.U32.AND UP1, UPT, UR18, 0x2, UPT ;  /* 0x000000021200788c */ /* 0x000fe4000bf26070 */
[----:B------:R-:W-:-:S04]  /*0200*/  UISETP.EQ.AND UP0, UPT, UR5, URZ, UP0 ;  /* 0x0000003f0500728c */ /* 0x000fc80008702270 */
[----:B------:R-:W-:-:S04]  /*0210*/  USEL UR40, URZ, 0x1, !UP0 ;  /* 0x000000013f287887 */ /* 0x000fc8000c000000 */
[----:B------:R-:W-:Y:S01]  /*0220*/  USEL UR40, UR40, 0x2, UP1 ;  /* 0x0000000228287887 */ /* 0x000fe20008800000 */
[----:B0-----:R-:W-:-:S13]  /*0230*/  ISETP.NE.AND P0, PT, R2, RZ, PT ;  /* 0x000000ff0200720c */ /* 0x001fda0003f05270 */
[----:B------:R-:W-:Y:S05]  /*0240*/  @P0 BRA `(.L_x_2) ;  /* 0x0000000000700947 */ /* 0x000fea0003800000 */
[----:B------:R-:W0:Y:S01]  /*0250*/  S2UR UR8, SR_CgaCtaId ;  /* 0x00000000000879c3 */ /* 0x000e220000008800 */
[----:B------:R-:W-:Y:S01]  /*0260*/  UMOV UR4, 0x400 ;  /* 0x0000040000047882 */ /* 0x000fe20000000000 */
[----:B------:R-:W-:Y:S01]  /*0270*/  UMOV UR5, 0x1 ;  /* 0x0000000100057882 */ /* 0x000fe20000000000 */
[----:B------:R-:W-:Y:S01]  /*0280*/  UMOV UR6, 0x100 ;  /* 0x0000010000067882 */ /* 0x000fe20000000000 */
[----:B------:R-:W-:Y:S01]  /*0290*/  ELECT P0, URZ, PT ;  /* 0x00000000003f782f */ /* 0x000fe20003800000 */
[----:B------:R-:W-:-:S04]  /*02a0*/  UIADD3 UR6, -UR6, 0x100000, URZ ;  /* 0x0010000006067890 */ /* 0x000fc8000fffe13f */
[----:B------:R-:W-:Y:S02]  /*02b0*/  USHF.L.U32 UR7, UR6, 0xb, URZ ;  /* 0x0000000b06077899 */ /* 0x000fe4000800063f */
[----:B------:R-:W-:Y:S02]  /*02c0*/  USHF.L.U32 UR6, UR6, 0x1, URZ ;  /* 0x0000000106067899 */ /* 0x000fe4000800063f */
[----:B0-----:R-:W-:Y:S02]  /*02d0*/  ULEA UR8, UR8, UR4, 0x18 ;  /* 0x0000000408087291 */ /* 0x001fe4000f8ec03f */
[----:B------:R-:W-:-:S04]  /*02e0*/  UIADD3 UR4, -UR5, 0x100000, URZ ;  /* 0x0010000005047890 */ /* 0x000fc8000fffe13f */
[----:B------:R-:W-:Y:S02]  /*02f0*/  USHF.L.U32 UR5, UR4, 0xb, URZ ;  /* 0x0000000b04057899 */ /* 0x000fe4000800063f */
[----:B------:R-:W-:Y:S01]  /*0300*/  USHF.L.U32 UR4, UR4, 0x1, URZ ;  /* 0x0000000104047899 */ /* 0x000fe2000800063f */
[----:B------:R-:W0:Y:S11]  /*0310*/  FENCE.VIEW.ASYNC.S ;  /* 0x00000000000073c6 */ /* 0x000e360000000000 */
[----:B0-----:R0:W1:Y:S01]  /*0320*/  SYNCS.EXCH.64 URZ, [UR8], UR4 ;  /* 0x00000004083f75b2 */ /* 0x0010620008000100 */
[----:B------:R0:W2:Y:S01]  /*0330*/  SYNCS.EXCH.64 URZ, [UR8+0x38], UR6 ;  /* 0x00003806083f75b2 */ /* 0x0000a20008000100 */
[----:B------:R0:W3:Y:S01]  /*0340*/  SYNCS.EXCH.64 URZ, [UR8+0x8], UR4 ;  /* 0x00000804083f75b2 */ /* 0x0000e20008000100 */
[----:B------:R0:W4:Y:S01]  /*0350*/  SYNCS.EXCH.64 URZ, [UR8+0x40], UR6 ;  /* 0x00004006083f75b2 */ /* 0x0001220008000100 */
[----:B------:R0:W0:Y:S01]  /*0360*/  SYNCS.EXCH.64 URZ, [UR8+0x10], UR4 ;  /* 0x00001004083f75b2 */ /* 0x0000220008000100 */
        /* <DEDUP_REMOVED lines=9> */
[----:B------:R-:W-:Y:S01]  /*0400*/  NOP ;  /* 0x0000000000007918 */ /* 0x000fe20000000000 */
.L_x_2:
[----:B------:R-:W5:Y:S01]  /*0410*/  SHFL.IDX PT, R0, R0, RZ, 0x1f ;  /* 0x00001fff00007589 */ /* 0x000f6200000e0000 */
[----:B------:R-:W-:Y:S01]  /*0420*/  ELECT P0, URZ, PT ;  /* 0x00000000003f782f */ /* 0x000fe20003800000 */
[----:B------:R-:W1:Y:S01]  /*0430*/  S2UR UR17, SR_CTAID.Y ;  /* 0x00000000001179c3 */ /* 0x000e620000002600 */
[----:B0-----:R-:W-:Y:S01]  /*0440*/  ULDC UR5, c[0x0][0x65c] ;  /* 0x0001970000057ab9 */ /* 0x001fe20000000800 */
[----:B------:R-:W-:Y:S01]  /*0450*/  UMOV UR12, 0x20 ;  /* 0x00000020000c7882 */ /* 0x000fe20000000000 */
[----:B------:R-:W-:Y:S01]  /*0460*/  UISETP.NE.AND UP2, UPT, UR5, 0x1, UPT ;  /* 0x000000010500788c */ /* 0x000fe2000bf45270 */
[----:B------:R-:W-:Y:S01]  /*0470*/  NOP ;  /* 0x0000000000007918 */ /* 0x000fe20000000000 */
[----:B------:R-:W-:Y:S02]  /*0480*/  NOP ;  /* 0x0000000000007918 */ /* 0x000fe40000000000 */
[----:B------:R-:W-:Y:S01]  /*0490*/  UP2UR UR45, UPR, URZ, 0x4 ;  /* 0x000000043f2d7883 */ /* 0x000fe20008000000 */
[----:B------:R-:W0:Y:S01]  /*04a0*/  S2UR UR4, SR_CTAID.X ;  /* 0x00000000000479c3 */ /* 0x000e220000002500 */
[----:B------:R-:W-:-:S02]  /*04b0*/  PLOP3.LUT P2, PT, PT, PT, UP2, 0x80, 0x0 ;  /* 0x000000000000781c */ /* 0x000fc40003f4f028 */
[----:B------:R-:W-:Y:S02]  /*04c0*/  PLOP3.LUT P4, PT, PT, PT, UP2, 0x80, 0x0 ;  /* 0x000000000000781c */ /* 0x000fe40003f8f028 */
[----:B------:R-:W-:Y:S01]  /*04d0*/  PLOP3.LUT P3, PT, PT, PT, UP2, 0x80, 0x0 ;  /* 0x000000000000781c */ /* 0x000fe20003f6f028 */
[----:B------:R-:W-:Y:S01]  /*04e0*/  @UP2 ULDC UR14, c[0x0][0x10] ;  /* 0x00000400000e2ab9 */ /* 0x000fe20000000800 */
[----:B------:R-:W-:Y:S01]  /*04f0*/  @UP2 UMOV UR9, URZ ;  /* 0x0000003f00092c82 */ /* 0x000fe20008000000 */
[----:B------:R-:W-:Y:S01]  /*0500*/  @!UP2 ULDC UR11, c[0x0][0xc] ;  /* 0x00000300000baab9 */ /* 0x000fe20000000800 */
[----:B-----5:R-:W-:Y:S01]  /*0510*/  ISETP.NE.OR P0, PT, R0, RZ, !P0 ;  /* 0x000000ff0000720c */ /* 0x020fe20004705670 */
[----:B-1----:R-:W-:Y:S02]  /*0520*/  @UP2 UMOV UR7, UR17 ;  /* 0x0000001100072c82 */ /* 0x002fe40008000000 */
[----:B------:R-:W-:Y:S01]  /*0530*/  @UP2 UMOV UR8, UR7 ;  /* 0x0000000700082c82 */ /* 0x000fe20008000000 */
[----:B------:R-:W-:Y:S01]  /*0540*/  @!UP2 UMOV UR7, UR17 ;  /* 0x000000110007ac82 */ /* 0x000fe20008000000 */
[----:B0-----:R-:W-:-:S08]  /*0550*/  @UP2 UIMAD.WIDE.U32 UR14, UR4, UR14, UR8 ;  /* 0x0000000e040e22a5 */ /* 0x001fd0000f8e0008 */
[----:B------:R-:W-:Y:S01]  /*0560*/  VOTEU.ALL UP0, P0 ;  /* 0x00000000003f7886 */ /* 0x000fe20000000000 */
[----:B------:R-:W-:Y:S01]  /*0570*/  VOTEU.ALL UP1, P0 ;  /* 0x00000000003f7886 */ /* 0x000fe20000020000 */
[----:B------:R-:W-:Y:S01]  /*0580*/  IMAD.U32 R2, RZ, RZ, UR14 ;  /* 0x0000000eff027e24 */ /* 0x000fe2000f8e00ff */
[----:B------:R-:W-:Y:S02]  /*0590*/  MOV R3, UR15 ;  /* 0x0000000f00037c02 */ /* 0x000fe40008000f00 */
[----:B------:R-:W0:Y:S01]  /*05a0*/  @!UP0 S2UR UR6, SR_CgaCtaId ;  /* 0x00000000000689c3 */ /* 0x000e220000008800 */
[----:B------:R-:W-:Y:S01]  /*05b0*/  @!UP0 UMOV UR5, 0x400 ;  /* 0x0000040000058882 */ /* 0x000fe20000000000 */
[----:B------:R-:W-:-:S04]  /*05c0*/  @!UP0 UIADD3 UR12, -UR12, 0x100000, URZ ;  /* 0x001000000c0c8890 */ /* 0x000fc8000fffe13f */
[----:B------:R-:W-:Y:S02]  /*05d0*/  @!UP0 USHF.L.U32 UR13, UR12, 0xb, URZ ;  /* 0x0000000b0c0d8899 */ /* 0x000fe4000800063f */
[----:B------:R-:W-:Y:S02]  /*05e0*/  @!UP0 USHF.L.U32 UR12, UR12, 0x1, URZ ;  /* 0x000000010c0c8899 */ /* 0x000fe4000800063f */
[----:B0-----:R-:W-:Y:S01]  /*05f0*/  @!UP0 ULEA UR16, UR6, UR5, 0x18 ;  /* 0x0000000506108291 */ /* 0x001fe2000f8ec03f */
[----:B------:R-:W-:Y:S01]  /*0600*/  VOTEU.ALL UP0, P0 ;  /* 0x00000000003f7886 */ /* 0x000fe20000000000 */
[----:B------:R-:W-:Y:S01]  /*0610*/  PLOP3.LUT P0, PT, PT, PT, UP2, 0x80, 0x0 ;  /* 0x000000000000781c */ /* 0x000fe20003f0f028 */
[----:B------:R-:W-:Y:S01]  /*0620*/  UMOV UR5, URZ ;  /* 0x0000003f00057c82 */ /* 0x000fe20008000000 */
[----:B------:R-:W-:Y:S01]  /*0630*/  @UP2 UMOV UR6, URZ ;  /* 0x0000003f00062c82 */ /* 0x000fe20008000000 */
[----:B------:R-:W-:Y:S02]  /*0640*/  @!UP2 UIMAD.WIDE.U32 UR8, UR11, UR7, UR4 ;  /* 0x000000070b08a2a5 */ /* 0x000fe4000f8e0004 */
[----:B------:R-:W-:-:S04]  /*0650*/  @UP2 UIADD3 UR6, UR15, UR6, URZ ;  /* 0x000000060f062290 */ /* 0x000fc8000fffe03f */
[----:B------:R-:W-:Y:S01]  /*0660*/  MOV R5, UR9 ;  /* 0x0000000900057c02 */ /* 0x000fe20008000f00 */
[----:B------:R-:W0:Y:S02]  /*0670*/  FENCE.VIEW.ASYNC.S ;  /* 0x00000000000073c6 */ /* 0x000e240000000000 */
[----:B0-----:R0:W2:Y:S01]  /*0680*/  @!UP0 SYNCS.EXCH.64 URZ, [UR16+0x80], UR12 ;  /* 0x0000800c103f85b2 */ /* 0x0010a20008000100 */
[----:B------:R-:W-:Y:S01]  /*0690*/  @P2 MOV R6, UR6 ;  /* 0x0000000600062c02 */ /* 0x000fe20008000f00 */
[----:B------:R-:W-:Y:S01]  /*06a0*/  IMAD.U32 R4, RZ, RZ, UR8 ;  /* 0x00000008ff047e24 */ /* 0x000fe2000f8e00ff */
[----:B------:R-:W-:Y:S01]  /*06b0*/  @!P4 MOV R6, R5 ;  /* 0x000000050006c202 */ /* 0x000fe20000000f00 */
[----:B------:R-:W-:Y:S01]  /*06c0*/  @P0 IMAD.MOV.U32 R7, RZ, RZ, R2 ;  /* 0x000000ffff070224 */ /* 0x000fe200078e0002 */
[----:B------:R-:W-:Y:S01]  /*06d0*/  MOV R3, UR9 ;  /* 0x0000000900037c02 */ /* 0x000fe20008000f00 */
[----:B------:R-:W-:Y:S02]  /*06e0*/  IMAD.U32 R2, RZ, RZ, UR8 ;  /* 0x00000008ff027e24 */ /* 0x000fe4000f8e00ff */
[----:B------:R0:W-:Y:S02]  /*06f0*/  STL [R1+0x200], R6 ;  /* 0x0002000601007387 */ /* 0x0001e40000100800 */
[----:B------:R-:W-:-:S05]  /*0700*/  @!P3 IMAD.MOV.U32 R7, RZ, RZ, R2 ;  /* 0x000000ffff07b224 */ /* 0x000fca00078e0002 */
[----:B------:R0:W-:Y:S01]  /*0710*/  STL [R1+0x204], R7 ;  /* 0x0002040701007387 */ /* 0x0001e20000100800 */
[----:B------:R0:W2:Y:S01]  /*0720*/  @!UP1 SYNCS.EXCH.64 URZ, [UR16+0x88], UR12 ;  /* 0x0000880c103f95b2 */ /* 0x0000a20008000100 */
[----:B------:R-:W-:Y:S01]  /*0730*/  NOP ;  /* 0x0000000000007918 */ /* 0x000fe20000000000 */
[----:B--234-:R-:W-:Y:S06]  /*0740*/  BAR.SYNC.DEFER_BLOCKING 0x0 ;  /* 0x0000000000007b1d */ /* 0x01cfec0000010000 */
[----:B------:R-:W-:Y:S05]  /*0750*/  @!P1 BRA `(.L_x_3) ;  /* 0x0000016400bc9947 */ /* 0x000fea0003800000 */
[----:B------:R-:W-:-:S06]  /*0760*/  UISETP.GT.U32.AND UP0, UPT, UR18, 0x1, UPT ;  /* 0x000000011200788c */ /* 0x000fcc000bf04070 */
[----:B------:R-:W-:-:S13]  /*0770*/  PLOP3.LUT P0, PT, PT, PT, UP0, 0x80, 0x0 ;  /* 0x000000000000781c */ /* 0x000fda0003f0f008 */
[----:B0-----:R-:W-:Y:S05]  /*0780*/  @P0 EXIT ;  /* 0x000000000000094d */ /* 0x001fea0003800000 */
[----:B------:R-:W-:Y:S01]  /*0790*/  ULDC.64 UR8, c[0x0][0x650] ;  /* 0x0001940000087ab9 */ /* 0x000fe20000000a00 */
[----:B------:R-:W-:Y:S01]  /*07a0*/  UMOV UR41, 0xffffffff ;  /* 0xffffffff00297882 */ /* 0x000fe20000000000 */
[----:B------:R-:W-:Y:S01]  /*07b0*/  ISETP.GE.U32.AND P0, PT, R7, UR8, PT ;  /* 0x0000000807007c0c */ /* 0x000fe2000bf06070 */
[----:B------:R-:W-:Y:S01]  /*07c0*/  UMOV UR42, 0xffffffff ;  /* 0xffffffff002a7882 */ /* 0x000fe20000000000 */
[----:B------:R-:W-:Y:S01]  /*07d0*/  UMOV UR43, 0xffffffff ;  /* 0xffffffff002b7882 */ /* 0x000fe20000000000 */
[----:B------:R-:W-:Y:S02]  /*07e0*/  PRMT R0, RZ, 0x7610, R0 ;  /* 0x00007610ff007816 */ /* 0x000fe40000000000 */
[----:B------:R-:W-:-:S13]  /*07f0*/  ISETP.GE.U32.AND.EX P0, PT, R6, UR9, PT, P0 ;  /* 0x0000000906007c0c */ /* 0x000fda000bf06100 */
[----:B------:R-:W-:Y:S05]  /*0800*/  @P0 BRA `(.L_x_4) ;  /* 0x0000000400800947 */ /* 0x000fea0003800000 */
[----:B------:R-:W-:Y:S01]  /*0810*/  I2FP.F32.U32 R0, UR4 ;  /* 0x0000000400007c45 */ /* 0x000fe20008201000 */
[----:B------:R-:W-:Y:S01]  /*0820*/  ULDC.64 UR16, c[0x0][0x628] ;  /* 0x00018a0000107ab9 */ /* 0x000fe20000000a00 */
[----:B------:R-:W-:Y:S01]  /*0830*/  ULDC UR6, c[0x0][0x150] ;  /* 0x0000540000067ab9 */ /* 0x000fe20000000800 */
[----:B------:R-:W-:Y:S01]  /*0840*/  ISETP.NE.U32.AND P0, PT, RZ, UR16, PT ;  /* 0x00000010ff007c0c */ /* 0x000fe2000bf05070 */
[----:B------:R-:W-:Y:S01]  /*0850*/  ULDC UR15, c[0x0][0x630] ;  /* 0x00018c00000f7ab9 */ /* 0x000fe20000000800 */
[----:B------:R-:W-:Y:S01]  /*0860*/  FMUL R0, R0, UR6 ;  /* 0x0000000600007c20 */ /* 0x000fe20008400000 */
[----:B------:R-:W-:Y:S01]  /*0870*/  R2UR UR18, R7 ;  /* 0x00000000071272ca */ /* 0x000fe200000e0000 */
[----:B------:R-:W-:Y:S01]  /*0880*/  ULDC UR20, c[0x0][0x154] ;  /* 0x0000550000147ab9 */ /* 0x000fe20000000800 */
[----:B------:R-:W-:Y:S01]  /*0890*/  ISETP.NE.AND.EX P0, PT, RZ, UR17, PT, P0 ;  /* 0x00000011ff007c0c */ /* 0x000fe2000bf05300 */
[----:B------:R0:W1:Y:S01]  /*08a0*/  F2I.U32.TRUNC.NTZ R2, R0 ;  /* 0x0000000000027305 */ /* 0x000062000020f000 */
[----:B------:R-:W-:-:S02]  /*08b0*/  R2UR UR19, R6 ;  /* 0x00000000061372ca */ /* 0x000fc400000e0000 */
[----:B------:R-:W-:Y:S02]  /*08c0*/  R2UR UR8, R7 ;  /* 0x00000000070872ca */ /* 0x000fe400000e0000 */
[----:B------:R-:W-:-:S07]  /*08d0*/  R2UR UR9, R6 ;  /* 0x00000000060972ca */ /* 0x000fce00000e0000 */
[----:B0-----:R-:W-:Y:S08]  /*08e0*/  @!P0 BRA `(.L_x_5) ;  /* 0x0000000000308947 */ /* 0x001ff00003800000 */
[----:B------:R-:W-:Y:S01]  /*08f0*/  R2UR UR8, R7 ;  /* 0x00000000070872ca */ /* 0x000fe200000e0000 */
[----:B------:R-:W-:Y:S01]  /*0900*/  ULDC UR6, c[0x0][0x634] ;  /* 0x00018d0000067ab9 */ /* 0x000fe20000000800 */
[----:B------:R-:W-:-:S11]  /*0910*/  R2UR UR14, R6 ;  /* 0x00000000060e72ca */ /* 0x000fd600000e0000 */
[----:B------:R-:W-:-:S04]  /*0920*/  UIADD3 UR6, UP0, UR8, UR6, URZ ;  /* 0x0000000608067290 */ /* 0x000fc8000ff1e03f */
[----:B------:R-:W-:-:S04]  /*0930*/  UIADD3.X UR14, URZ, UR14, URZ, UP0, !UPT ;  /* 0x0000000e3f0e7290 */ /* 0x000fc800087fe43f */
[----:B------:R-:W-:-:S04]  /*0940*/  UIMAD.WIDE.U32 UR8, UR14, UR16, URZ ;  /* 0x000000100e0872a5 */ /* 0x000fc8000f8e003f */
[----:B------:R-:W-:Y:S02]  /*0950*/  UIMAD.WIDE.U32 UR10, UP0, UR6, UR17, UR8 ;  /* 0x00000011060a72a5 */ /* 0x000fe4000f800008 */
[----:B------:R-:W-:Y:S02]  /*0960*/  UIMAD.WIDE.U32 UR8, UR6, UR16, URZ ;  /* 0x00000010060872a5 */ /* 0x000fe4000f8e003f */
[----:B------:R-:W-:Y:S02]  /*0970*/  UIADD3.X UR13, URZ, URZ, URZ, UP0, !UPT ;  /* 0x0000003f3f0d7290 */ /* 0x000fe400087fe43f */
[----:B------:R-:W-:Y:S01]  /*0980*/  UIADD3 URZ, UP0, UR9, UR10, URZ ;  /* 0x0000000a093f7290 */ /* 0x000fe2000ff1e03f */
[----:B------:R-:W-:-:S03]  /*0990*/  UMOV UR12, UR11 ;  /* 0x0000000b000c7c82 */ /* 0x000fc60008000000 */
[----:B------:R-:W-:-:S12]  /*09a0*/  UIMAD.WIDE.U32.X UR8, UR14, UR17, UR12, UP0 ;  /* 0x000000110e0872a5 */ /* 0x000fd800080e040c */
.L_x_5:
[----:B------:R-:W-:Y:S01]  /*09b0*/  USHF.R.U64 UR43, UR8, UR15, UR9 ;  /* 0x0000000f082b7299 */ /* 0x000fe20008001209 */
[----:B------:R-:W-:Y:S01]  /*09c0*/  I2FP.F32.U32 R0, UR7 ;  /* 0x0000000700007c45 */ /* 0x000fe20008201000 */
[----:B------:R-:W-:Y:S01]  /*09d0*/  USHF.R.U32.HI UR5, URZ, UR15, UR9 ;  /* 0x0000000f3f057299 */ /* 0x000fe20008011609 */
[----:B-1----:R-:W-:Y:S01]  /*09e0*/  R2UR UR12, R2 ;  /* 0x00000000020c72ca */ /* 0x002fe200000e0000 */
[----:B------:R-:W-:Y:S02]  /*09f0*/  UIADD3 UR6, UP0, URZ, -UR43, URZ ;  /* 0x8000002b3f067290 */ /* 0x000fe4000ff1e03f */
[----:B------:R-:W-:Y:S01]  /*0a00*/  FMUL R0, R0, UR20 ;  /* 0x0000001400007c20 */ /* 0x000fe20008400000 */
[----:B------:R-:W-:Y:S01]  /*0a10*/  ULDC.64 UR8, c[0x0][0x620] ;  /* 0x0001880000087ab9 */ /* 0x000fe20000000a00 */
[----:B------:R-:W-:Y:S01]  /*0a20*/  UIADD3.X UR5, URZ, ~UR5, URZ, UP0, !UPT ;  /* 0x800000053f057290 */ /* 0x000fe200087fe43f */
[----:B------:R-:W-:Y:S01]  /*0a30*/  UMOV UR10, UR18 ;  /* 0x00000012000a7c82 */ /* 0x000fe20008000000 */
[----:B------:R-:W-:-:S02]  /*0a40*/  UMOV UR11, UR19 ;  /* 0x00000013000b7c82 */ /* 0x000fc40008000000 */
[----:B------:R-:W-:Y:S01]  /*0a50*/  UIMAD UR5, UR5, UR8, URZ ;  /* 0x00000008050572a4 */ /* 0x000fe2000f8e023f */
[----:B------:R-:W0:Y:S01]  /*0a60*/  F2I.U32.TRUNC.NTZ R0, R0 ;  /* 0x0000000000007305 */ /* 0x000e22000020f000 */
[----:B------:R-:W-:Y:S02]  /*0a70*/  UIMAD.WIDE.U32 UR10, UR6, UR8, UR10 ;  /* 0x00000008060a72a5 */ /* 0x000fe4000f8e000a */
[----:B------:R-:W-:Y:S01]  /*0a80*/  UIMAD UR6, UR6, UR9, UR5 ;  /* 0x00000009060672a4 */ /* 0x000fe2000f8e0205 */
[----:B------:R-:W-:Y:S01]  /*0a90*/  ULDC UR21, c[0x0][0x658] ;  /* 0x0001960000157ab9 */ /* 0x000fe20000000800 */
[----:B------:R-:W-:Y:S02]  /*0aa0*/  UMOV UR19, 0xffffffff ;  /* 0xffffffff00137882 */ /* 0x000fe40000000000 */
[----:B------:R-:W-:Y:S01]  /*0ab0*/  UIADD3 UR6, UR11, UR6, URZ ;  /* 0x000000060b067290 */ /* 0x000fe2000fffe03f */
[----:B------:R-:W-:Y:S01]  /*0ac0*/  ULDC UR15, c[0x0][0x618] ;  /* 0x00018600000f7ab9 */ /* 0x000fe20000000800 */
[----:B------:R-:W-:Y:S01]  /*0ad0*/  ULDC.64 UR8, c[0x0][0x640] ;  /* 0x0001900000087ab9 */ /* 0x000fe20000000a00 */
[----:B------:R-:W-:Y:S01]  /*0ae0*/  USHF.L.U32 UR11, UR19, UR21, URZ ;  /* 0x00000015130b7299 */ /* 0x000fe2000800063f */
[----:B------:R-:W-:Y:S01]  /*0af0*/  ISETP.NE.U32.AND P0, PT, RZ, UR8, PT ;  /* 0x00000008ff007c0c */ /* 0x000fe2000bf05070 */
[----:B------:R-:W-:-:S02]  /*0b00*/  USHF.R.U64 UR19, UR10, UR15, UR6 ;  /* 0x0000000f0a137299 */ /* 0x000fc40008001206 */
[----:B------:R-:W-:Y:S01]  /*0b10*/  USHF.R.U32.HI UR10, URZ, UR15, UR6 ;  /* 0x0000000f3f0a7299 */ /* 0x000fe20008011606 */
[----:B0-----:R-:W-:Y:S01]  /*0b20*/  R2UR UR14, R0 ;  /* 0x00000000000e72ca */ /* 0x001fe200000e0000 */
[----:B------:R-:W-:Y:S01]  /*0b30*/  ULDC UR17, c[0x0][0x608] ;  /* 0x0001820000117ab9 */ /* 0x000fe20000000800 */
[----:B------:R-:W-:Y:S01]  /*0b40*/  ISETP.NE.AND.EX P0, PT, RZ, UR9, PT, P0 ;  /* 0x00000009ff007c0c */ /* 0x000fe2000bf05300 */
[----:B------:R-:W-:Y:S02]  /*0b50*/  USHF.R.U64 UR23, UR19, UR17, UR10 ;  /* 0x0000001113177299 */ /* 0x000fe4000800120a */
[----:B------:R-:W-:Y:S01]  /*0b60*/  USHF.R.U32.HI UR10, URZ, UR17, UR10 ;  /* 0x000000113f0a7299 */ /* 0x000fe2000801160a */
[----:B------:R-:W-:Y:S01]  /*0b70*/  UMOV UR16, 0x1 ;  /* 0x0000000100107882 */ /* 0x000fe20000000000 */
[----:B------:R-:W-:Y:S02]  /*0b80*/  UIADD3 UR12, -UR12, URZ, URZ ;  /* 0x0000003f0c0c7290 */ /* 0x000fe4000fffe13f */
[----:B------:R-:W-:-:S02]  /*0b90*/  USHF.R.U64 UR24, UR23, UR21, UR10 ;  /* 0x0000001517187299 */ /* 0x000fc4000800120a */
[----:B------:R-:W-:Y:S01]  /*0ba0*/  USHF.L.U32 UR6, UR16, UR21, URZ ;  /* 0x0000001510067299 */ /* 0x000fe2000800063f */
[----:B------:R-:W-:Y:S01]  /*0bb0*/  ULDC UR13, c[0x0][0x144] ;  /* 0x00005100000d7ab9 */ /* 0x000fe20000000800 */
[----:B------:R-:W-:Y:S01]  /*0bc0*/  ULDC UR5, c[0x0][0x600] ;  /* 0x0001800000057ab9 */ /* 0x000fe20000000800 */
[----:B------:R-:W-:Y:S02]  /*0bd0*/  ULOP3.LUT UR16, URZ, UR11, URZ, 0x33, !UPT ;  /* 0x0000000b3f107292 */ /* 0x000fe4000f8e333f */
[----:B------:R-:W-:Y:S02]  /*0be0*/  USHF.R.U32.HI UR11, URZ, UR21, UR10 ;  /* 0x000000153f0b7299 */ /* 0x000fe4000801160a */
[----:B------:R-:W-:Y:S02]  /*0bf0*/  UIADD3 UR18, UR5, -0x1, URZ ;  /* 0xffffffff05127890 */ /* 0x000fe4000fffe03f */
[----:B------:R-:W-:Y:S02]  /*0c00*/  UIADD3 UR20, -UR14, URZ, URZ ;  /* 0x0000003f0e147290 */ /* 0x000fe4000fffe13f */
[----:B------:R-:W-:Y:S01]  /*0c10*/  UIMAD UR4, UR13, UR12, UR4 ;  /* 0x0000000c0d0472a4 */ /* 0x000fe2000f8e0204 */
[----:B------:R-:W-:Y:S01]  /*0c20*/  ULDC UR25, c[0x0][0x148] ;  /* 0x0000520000197ab9 */ /* 0x000fe20000000800 */
[----:B------:R-:W-:Y:S01]  /*0c30*/  ULDC UR21, c[0x0][0x648] ;  /* 0x0001920000157ab9 */ /* 0x000fe20000000800 */
[----:B------:R-:W-:Y:S01]  /*0c40*/  ULDC UR22, c[0x0][0x638] ;  /* 0x00018e0000167ab9 */ /* 0x000fe20000000800 */
[----:B------:R-:W-:Y:S01]  /*0c50*/  UMOV UR10, UR24 ;  /* 0x00000018000a7c82 */ /* 0x000fe20008000000 */
[----:B------:R-:W-:Y:S07]  /*0c60*/  @!P0 BRA `(.L_x_6) ;  /* 0x0000000000308947 */ /* 0x000fee0003800000 */
[----:B------:R-:W-:Y:S02]  /*0c70*/  ULDC UR14, c[0x0][0x64c] ;  /* 0x00019300000e7ab9 */ /* 0x000fe40000000800 */
        /* <DEDUP_REMOVED lines=8> */
[----:B------:R-:W-:-:S07]  /*0d00*/  UIMAD.WIDE.U32.X UR8, UR17, UR9, UR14, UP0 ;  /* 0x00000009110872a5 */ /* 0x000fce00080e040e */
[----:B------:R-:W-:Y:S01]  /*0d10*/  UMOV UR10, UR8 ;  /* 0x00000008000a7c82 */ /* 0x000fe20008000000 */
[----:B------:R-:W-:-:S05]  /*0d20*/  UMOV UR11, UR9 ;  /* 0x00000009000b7c82 */ /* 0x000fca0008000000 */
.L_x_6:
[----:B------:R-:W-:Y:S01]  /*0d30*/  UISETP.NE.AND UP0, UPT, UR45, URZ, UPT ;  /* 0x0000003f2d00728c */ /* 0x000fe2000bf05270 */
[----:B------:R-:W-:Y:S01]  /*0d40*/  IMAD.MOV.U32 R0, RZ, RZ, 0x1 ;  /* 0x00000001ff007424 */ /* 0x000fe200078e00ff */
[----:B------:R-:W-:Y:S02]  /*0d50*/  USHF.R.U64 UR8, UR10, UR21, UR11 ;  /* 0x000000150a087299 */ /* 0x000fe4000800120b */
[----:B------:R-:W-:Y:S02]  /*0d60*/  ULOP3.LUT UR16, UR23, UR16, URZ, 0xc0, !UPT ;  /* 0x0000001017107292 */ /* 0x000fe4000f8ec03f */
[----:B------:R-:W-:Y:S02]  /*0d70*/  ULOP3.LUT UR18, UR19, UR18, URZ, 0xc0, !UPT ;  /* 0x0000001213127292 */ /* 0x000fe4000f8ec03f */
[----:B------:R-:W-:-:S03]  /*0d80*/  UIMAD UR16, UR6, UR8, UR16 ;  /* 0x00000008061072a4 */ /* 0x000fc6000f8e0210 */
[----:B------:R-:W-:Y:S02]  /*0d90*/  @UP0 UIMAD UR4, UR25, UR20, UR7 ;  /* 0x00000014190402a4 */ /* 0x000fe4000f8e0207 */
[----:B------:R-:W-:-:S04]  /*0da0*/  UIADD3 UR7, -UR8, URZ, URZ ;  /* 0x0000003f08077290 */ /* 0x000fc8000fffe13f */
[----:B------:R-:W-:-:S03]  /*0db0*/  UIMAD UR6, UR7, UR22, UR24 ;  /* 0x00000016070672a4 */ /* 0x000fc6000f8e0218 */
[----:B------:R-:W-:Y:S01]  /*0dc0*/  ULDC UR7, c[0x0][0x610] ;  /* 0x0001840000077ab9 */ /* 0x000fe20000000800 */
[----:B------:R-:W-:Y:S02]  /*0dd0*/  UIMAD UR6, UR6, UR5, UR18 ;  /* 0x00000005060672a4 */ /* 0x000fe4000f8e0212 */
[----:B------:R-:W-:-:S04]  /*0de0*/  UIMAD UR4, UR16, UR7, UR4 ;  /* 0x00000007100472a4 */ /* 0x000fc8000f8e0204 */
[----:B------:R-:W-:Y:S02]  /*0df0*/  USEL UR42, UR6, UR4, !UP0 ;  /* 0x00000004062a7287 */ /* 0x000fe4000c000000 */
[----:B------:R-:W-:-:S12]  /*0e00*/  USEL UR41, UR4, UR6, !UP0 ;  /* 0x0000000604297287 */ /* 0x000fd8000c000000 */
.L_x_4:
[----:B------:R-:W-:-:S08]  /*0e10*/  NOP ;  /* 0x0000000000007918 */ /* 0x000fd00000000000 */
[----:B------:R-:W0:Y:S02]  /*0e20*/  USETMAXREG.TRY_ALLOC.CTAPOOL UP0, 0xf0 ;  /* 0x000000f0000079c8 */ /* 0x000e240008000600 */
[----:B0-----:R-:W-:-:S13]  /*0e30*/  PLOP3.LUT P0, PT, PT, PT, UP0, 0x80, 0x0 ;  /* 0x000000000000781c */ /* 0x001fda0003f0f008 */
[----:B------:R-:W-:Y:S05]  /*0e40*/  @!P0 BRA `(.L_x_4) ;  /* 0xfffffffc00f08947 */ /* 0x000fea000383ffff */
[----:B------:R-:W-:Y:S01]  /*0e50*/  ULDC.64 UR4, c[0x0][0x598] ;  /* 0x0001660000047ab9 */ /* 0x000fe20000000a00 */
[----:B------:R-:W-:Y:S01]  /*0e60*/  ULDC.64 UR36, c[0x0][0x208] ;  /* 0x0000820000247ab9 */ /* 0x000fe20000000a00 */
[----:B------:R-:W-:-:S04]  /*0e70*/  ISETP.NE.U32.AND P0, PT, RZ, UR4, PT ;  /* 0x00000004ff007c0c */ /* 0x000fc8000bf05070 */
[----:B------:R-:W-:-:S13]  /*0e80*/  ISETP.NE.AND.EX P0, PT, RZ, UR5, PT, P0 ;  /* 0x00000005ff007c0c */ /* 0x000fda000bf05300 */
[----:B------:R-:W-:Y:S05]  /*0e90*/  @!P0 BRA `(.L_x_7) ;  /* 0x00000000001c8947 */ /* 0x000fea0003800000 */
[----:B------:R-:W0:Y:S02]  /*0ea0*/  LDC.64 R2, c[0x0][0x598] ;  /* 0x00016600ff027b82 */ /* 0x000e240000000a00 */
[----:B0-----:R-:W2:Y:S02]  /*0eb0*/  LDG.E.64 R2, desc[UR36][R2.64] ;  /* 0x0000002402027981 */ /* 0x001ea4000c1e1b00 */
[----:B--2---:R-:W-:-:S04]  /*0ec0*/  ISETP.NE.U32.AND P0, PT, R2, RZ, PT ;  /* 0x000000ff0200720c */ /* 0x004fc80003f05070 */
[----:B------:R-:W-:-:S13]  /*0ed0*/  ISETP.NE.AND.EX P0, PT, R3, RZ, PT, P0 ;  /* 0x000000ff0300720c */ /* 0x000fda0003f05300 */
[----:B------:R-:W-:Y:S05]  /*0ee0*/  @!P0 BRA `(.L_x_7) ;  /* 0x0000000000088947 */ /* 0x000fea0003800000 */
[----:B------:R0:W5:Y:S01]  /*0ef0*/  LD.E R2, desc[UR36][R2.64] ;  /* 0x0000002402027980 */ /* 0x000162000c101900 */
[----:B------:R-:W-:Y:S05]  /*0f00*/  BRA `(.L_x_8) ;  /* 0x0000000000247947 */ /* 0x000fea0003800000 */
.L_x_7:
[----:B------:R-:W-:Y:S02]  /*0f10*/  ULDC.64 UR4, c[0x0][0x588] ;  /* 0x0001620000047ab9 */ /* 0x000fe40000000a00 */
[----:B------:R-:W-:-:S04]  /*0f20*/  ISETP.NE.U32.AND P0, PT, RZ, UR4, PT ;  /* 0x00000004ff007c0c */ /* 0x000fc8000bf05070 */
[----:B------:R-:W-:-:S13]  /*0f30*/  ISETP.NE.AND.EX P0, PT, RZ, UR5, PT, P0 ;  /* 0x00000005ff007c0c */ /* 0x000fda000bf05300 */
[----:B------:R-:W-:Y:S05]  /*0f40*/  @!P0 BRA `(.L_x_9) ;  /* 0x00000000000c8947 */ /* 0x000fea0003800000 */
[----:B------:R-:W0:Y:S02]  /*0f50*/  LDC.64 R2, c[0x0][0x588] ;  /* 0x00016200ff027b82 */ /* 0x000e240000000a00 */
[----:B0-----:R1:W5:Y:S01]  /*0f60*/  LDG.E R2, desc[UR36][R2.64] ;  /* 0x0000002402027981 */ /* 0x001362000c1e1900 */
[----:B------:R-:W-:Y:S05]  /*0f70*/  BRA `(.L_x_8) ;  /* 0x0000000000087947 */ /* 0x000fea0003800000 */
.L_x_9:
[----:B------:R-:W-:Y:S02]  /*0f80*/  ULDC UR4, c[0x0][0x580] ;  /* 0x0001600000047ab9 */ /* 0x000fe40000000800 */
[----:B------:R-:W-:-:S07]  /*0f90*/  MOV R2, UR4 ;  /* 0x0000000400027c02 */ /* 0x000fce0008000f00 */
.L_x_8:
[----:B------:R-:W-:Y:S02]  /*0fa0*/  ULDC.64 UR4, c[0x0][0x5a0] ;  /* 0x0001680000047ab9 */ /* 0x000fe40000000a00 */
[----:B------:R-:W-:-:S04]  /*0fb0*/  ISETP.NE.U32.AND P0, PT, RZ, UR4, PT ;  /* 0x00000004ff007c0c */ /* 0x000fc8000bf05070 */
[----:B------:R-:W-:-:S13]  /*0fc0*/  ISETP.NE.AND.EX P0, PT, RZ, UR5, PT, P0 ;  /* 0x00000005ff007c0c */ /* 0x000fda000bf05300 */
[----:B------:R-:W-:Y:S05]  /*0fd0*/  @!P0 BRA `(.L_x_10) ;  /* 0x00000000001c8947 */ /* 0x000fea0003800000 */
[----:B------:R-:W2:Y:S02]  /*0fe0*/  LDC.64 R4, c[0x0][0x5a0] ;  /* 0x00016800ff047b82 */ /* 0x000ea40000000a00 */
[----:B--2---:R-:W2:Y:S02]  /*0ff0*/  LDG.E.64 R4, desc[UR36][R4.64] ;  /* 0x0000002404047981 */ /* 0x004ea4000c1e1b00 */
[----:B--2---:R-:W-:-:S04]  /*1000*/  ISETP.NE.U32.AND P0, PT, R4, RZ, PT ;  /* 0x000000ff0400720c */ /* 0x004fc80003f05070 */
[----:B------:R-:W-:-:S13]  /*1010*/  ISETP.NE.AND.EX P0, PT, R5, RZ, PT, P0 ;  /* 0x000000ff0500720c */ /* 0x000fda0003f05300 */
[----:B------:R-:W-:Y:S05]  /*1020*/  @!P0 BRA `(.L_x_10) ;  /* 0x0000000000088947 */ /* 0x000fea0003800000 */
[----:B------:R2:W5:Y:S01]  /*1030*/  LD.E R16, desc[UR36][R4.64] ;  /* 0x0000002404107980 */ /* 0x000562000c101900 */
[----:B------:R-:W-:Y:S05]  /*1040*/  BRA `(.L_x_11) ;  /* 0x0000000000247947 */ /* 0x000fea0003800000 */
.L_x_10:
[----:B------:R-:W-:Y:S02]  /*1050*/  ULDC.64 UR4, c[0x0][0x590] ;  /* 0x0001640000047ab9 */ /* 0x000fe40000000a00 */
[----:B------:R-:W-:-:S04]  /*1060*/  ISETP.NE.U32.AND P0, PT, RZ, UR4, PT ;  /* 0x00000004ff007c0c */ /* 0x000fc8000bf05070 */
[----:B------:R-:W-:-:S13]  /*1070*/  ISETP.NE.AND.EX P0, PT, RZ, UR5, PT, P0 ;  /* 0x00000005ff007c0c */ /* 0x000fda000bf05300 */
[----:B------:R-:W-:Y:S05]  /*1080*/  @!P0 BRA `(.L_x_12) ;  /* 0x00000000000c8947 */ /* 0x000fea0003800000 */
[----:B------:R-:W2:Y:S02]  /*1090*/  LDC.64 R16, c[0x0][0x590] ;  /* 0x00016400ff107b82 */ /* 0x000ea40000000a00 */
[----:B--2---:R3:W5:Y:S01]  /*10a0*/  LDG.E R16, desc[UR36][R16.64] ;  /* 0x0000002410107981 */ /* 0x004762000c1e1900 */
[----:B------:R-:W-:Y:S05]  /*10b0*/  BRA `(.L_x_11) ;  /* 0x0000000000087947 */ /* 0x000fea0003800000 */
.L_x_12:
[----:B------:R-:W-:Y:S02]  /*10c0*/  ULDC UR4, c[0x0][0x584] ;  /* 0x0001610000047ab9 */ /* 0x000fe40000000800 */
[----:B------:R-:W-:-:S07]  /*10d0*/  IMAD.U32 R16, RZ, RZ, UR4 ;  /* 0x00000004ff107e24 */ /* 0x000fce000f8e00ff */
.L_x_11:
[----:B------:R-:W-:-:S13]  /*10e0*/  LOP3.LUT P0, RZ, R0, 0xff, RZ, 0xc0, !PT ;  /* 0x000000ff00ff7812 */ /* 0x000fda000780c0ff */
[----:B------:R-:W-:Y:S05]  /*10f0*/  @!P0 EXIT ;  /* 0x000000000000894d */ /* 0x000fea0003800000 */
[----:B------:R-:W-:Y:S01]  /*1100*/  ULDC UR4, c[0x0][0x28c] ;  /* 0x0000a30000047ab9 */ /* 0x000fe20000000800 */
[----:B------:R-:W-:Y:S01]  /*1110*/  UMOV UR38, URZ ;  /* 0x0000003f00267c82 */ /* 0x000fe20008000000 */
[----:B------:R-:W-:Y:S01]  /*1120*/  UIADD3 UR4, UR4, 0x1f, URZ ;  /* 0x0000001f04047890 */ /* 0x000fe2000fffe03f */
[----:B------:R-:W-:-:S03]  /*1130*/  UMOV UR39, URZ ;  /* 0x0000003f00277c82 */ /* 0x000fc60008000000 */
[----:B------:R-:W-:-:S04]  /*1140*/  USHF.R.S32.HI UR5, URZ, 0x1f, UR4 ;  /* 0x0000001f3f057899 */ /* 0x000fc80008011404 */
[----:B------:R-:W-:-:S04]  /*1150*/  ULEA.HI UR5, UR5, UR4, URZ, 0x5 ;  /* 0x0000000405057291 */ /* 0x000fc8000f8f283f */
[----:B------:R-:W-:-:S12]  /*1160*/  USHF.R.S32.HI UR44, URZ, 0x5, UR5 ;  /* 0x000000053f2c7899 */ /* 0x000fd80008011405 */
.L_x_540:
[----:B----4-:R-:W4:Y:S01]  /*1170*/  S2R R0, SR_TID.X ;  /* 0x0000000000007919 */ /* 0x010f220000002100 */
[----:B0-----:R-:W0:Y:S01]  /*1180*/  S2UR UR6, SR_CgaCtaId ;  /* 0x00000000000679c3 */ /* 0x001e220000008800 */
[----:B------:R-:W-:Y:S02]  /*1190*/  UMOV UR46, 0x400 ;  /* 0x00000400002e7882 */ /* 0x000fe40000000000 */
[----:B0-----:R-:W-:Y:S01]  /*11a0*/  ULEA UR46, UR6, UR46, 0x18 ;  /* 0x0000002e062e7291 */ /* 0x001fe2000f8ec03f */
[----:B----4-:R-:W-:-:S04]  /*11b0*/  LOP3.LUT R0, R0, 0x80, RZ, 0xc0, !PT ;  /* 0x0000008000007812 */ /* 0x010fc800078ec0ff */
[----:B------:R-:W-:-:S06]  /*11c0*/  SHF.R.U32.HI R0, RZ, 0x7, R0 ;  /* 0x00000007ff007819 */ /* 0x000fcc0000011600 */
[----:B------:R-:W0:Y:S02]  /*11d0*/  SHFL.IDX PT, R0, R0, RZ, 0x1f ;  /* 0x00001fff00007589 */ /* 0x000e2400000e0000 */
[----:B0-----:R-:W-:-:S13]  /*11e0*/  R2UR UR4, R0 ;  /* 0x00000000000472ca */ /* 0x001fda00000e0000 */
[----:B------:R-:W-:-:S04]  /*11f0*/  ULEA.HI UR5, UR4, UR4, URZ, 0x1 ;  /* 0x0000000404057291 */ /* 0x000fc8000f8f083f */
[----:B------:R-:W-:-:S04]  /*1200*/  ULOP3.LUT UR5, UR5, 0x7fffe, URZ, 0xc0, !UPT ;  /* 0x0007fffe05057892 */ /* 0x000fc8000f8ec03f */
[----:B------:R-:W-:-:S03]  /*1210*/  UIADD3 UR5, UR4, -UR5, URZ ;  /* 0x8000000504057290 */ /* 0x000fc6000fffe03f */
[----:B------:R-:W-:Y:S01]  /*1220*/  ULDC UR4, c[0x0][0x28c] ;  /* 0x0000a30000047ab9 */ /* 0x000fe20000000800 */
[----:B------:R-:W-:Y:S01]  /*1230*/  ULEA UR5, UR5, UR46, 0xd ;  /* 0x0000002e05057291 */ /* 0x000fe2000f8e683f */
[----:B------:R-:W-:-:S03]  /*1240*/  ISETP.LT.AND P0, PT, RZ, UR4, PT ;  /* 0x00000004ff007c0c */ /* 0x000fc6000bf01270 */
[----:B------:R-:W-:-:S04]  /*1250*/  UIADD3 UR5, UR5, 0x180, URZ ;  /* 0x0000018005057890 */ /* 0x000fc8000fffe03f */
[----:B------:R-:W-:-:S04]  /*1260*/  USHF.R.U32.HI UR5, URZ, 0x4, UR5 ;  /* 0x000000043f057899 */ /* 0x000fc80008011605 */
[----:B------:R-:W-:Y:S02]  /*1270*/  ULOP3.LUT UR47, UR5, 0x3fff, URZ, 0xc0, !UPT ;  /* 0x00003fff052f7892 */ /* 0x000fe4000f8ec03f */
[----:B-123--:R-:W-:Y:S10]  /*1280*/  @P0 BRA `(.L_x_13) ;  /* 0x0000000000400947 */ /* 0x00eff40003800000 */
[----:B------:R-:W-:Y:S01]  /*1290*/  MOV R0, 0x0 ;  /* 0x0000000000007802 */ /* 0x000fe20000000f00 */
[----:B------:R-:W-:Y:S01]  /*12a0*/  ULDC.64 UR4, c[0x4][0x68] ;  /* 0x01001a0000047ab9 */ /* 0x000fe20000000a00 */
[----:B------:R-:W-:Y:S01]  /*12b0*/  ULDC.64 UR6, c[0x4][0x8] ;  /* 0x0100020000067ab9 */ /* 0x000fe20000000a00 */
[----:B--2---:R-:W-:Y:S01]  /*12c0*/  MOV R4, UR4 ;  /* 0x0000000400047c02 */ /* 0x004fe20008000f00 */
[----:B------:R0:W2:Y:S01]  /*12d0*/  LDC.64 R14, c[0x4][R0] ;  /* 0x01000000000e7b82 */ /* 0x0000a20000000a00 */
[----:B------:R-:W-:Y:S01]  /*12e0*/  IMAD.U32 R5, RZ, RZ, UR5 ;  /* 0x00000005ff057e24 */ /* 0x000fe2000f8e00ff */
[----:B------:R-:W-:Y:S01]  /*12f0*/  ULDC.64 UR4, c[0x4][0x70] ;  /* 0x01001c0000047ab9 */ /* 0x000fe20000000a00 */
[----:B------:R-:W-:Y:S01]  /*1300*/  MOV R10, UR6 ;  /* 0x00000006000a7c02 */ /* 0x000fe20008000f00 */
[----:B------:R-:W-:Y:S01]  /*1310*/  IMAD.U32 R7, RZ, RZ, UR5 ;  /* 0x00000005ff077e24 */ /* 0x000fe2000f8e00ff */
[----:B------:R-:W-:Y:S01]  /*1320*/  MOV R6, UR4 ;  /* 0x0000000400067c02 */ /* 0x000fe20008000f00 */
[----:B------:R-:W-:Y:S01]  /*1330*/  IMAD.U32 R11, RZ, RZ, UR7 ;  /* 0x00000007ff0b7e24 */ /* 0x000fe2000f8e00ff */
[----:B------:R-:W-:Y:S01]  /*1340*/  MOV R8, 0x1e1 ;  /* 0x000001e100087802 */ /* 0x000fe20000000f00 */
[----:B------:R-:W-:Y:S01]  /*1350*/  IMAD.MOV.U32 R12, RZ, RZ, 0x1 ;  /* 0x00000001ff0c7424 */ /* 0x000fe200078e00ff */
[----:B0-----:R-:W-:-:S07]  /*1360*/  MOV R13, RZ ;  /* 0x000000ff000d7202 */ /* 0x001fce0000000f00 */
[----:B------:R-:W-:-:S07]  /*1370*/  LEPC R20, `(.L_x_13) ;  /* 0x000000001014794e */ /* 0x000fce0000000000 */
[----:B-123-5:R-:W-:Y:S05]  /*1380*/  CALL.ABS.NOINC R14 ;  /* 0x000000000e007343 */ /* 0x02efea0003c00000 */
.L_x_13:
[----:B------:R-:W-:-:S06]  /*1390*/  ULOP3.LUT UR4, UR40, 0x1, URZ, 0xfc, !UPT ;  /* 0x0000000128047892 */ /* 0x000fcc000f8efc3f */
[----:B------:R-:W-:-:S05]  /*13a0*/  IMAD.U32 R0, RZ, RZ, UR4 ;  /* 0x00000004ff007e24 */ /* 0x000fca000f8e00ff */
[----:B------:R-:W-:-:S13]  /*13b0*/  ISETP.NE.AND P0, PT, R0, 0x3, PT ;  /* 0x000000030000780c */ /* 0x000fda0003f05270 */
[----:B------:R-:W-:Y:S05]  /*13c0*/  @!P0 BRA `(.L_x_14) ;  /* 0x0000000000048947 */ /* 0x000fea0003800000 */
[----:B------:R-:W-:Y:S01]  /*13d0*/  BPT.TRAP 0x1 ;  /* 0x000000040000795c */ /* 0x000fe20000300000 */
.L_x_14:
[----:B------:R-:W-:Y:S01]  /*13e0*/  IMAD.U32 R0, RZ, RZ, UR38 ;  /* 0x00000026ff007e24 */ /* 0x000fe2000f8e00ff */
[----:B-1----:R-:W-:-:S04]  /*13f0*/  MOV R3, UR39 ;  /* 0x0000002700037c02 */ /* 0x002fc80008000f00 */
[----:B------:R-:W-:Y:S02]  /*1400*/  LEA R3, R3, UR46, 0x3 ;  /* 0x0000002e03037c11 */ /* 0x000fe4000f8e18ff */
[----:B------:R-:W-:-:S04]  /*1410*/  SHF.L.U32 R0, R0, 0x1f, RZ ;  /* 0x0000001f00007819 */ /* 0x000fc800000006ff */
[----:B------:R0:W1:Y:S01]  /*1420*/  SYNCS.PHASECHK.TRANS64.TRYWAIT P1, [R3+URZ], R0 ;  /* 0x00000000030075a7 */ /* 0x000062000802017f */
[----:B------:R-:W-:Y:S05]  /*1430*/  @!P0 BRA `(.L_x_15) ;  /* 0x0000000000048947 */ /* 0x000fea0003800000 */
[----:B------:R-:W-:Y:S01]  /*1440*/  BPT.TRAP 0x1 ;  /* 0x000000040000795c */ /* 0x000fe20000300000 */
.L_x_15:
[----:B-1----:R-:W-:Y:S05]  /*1450*/  @P1 BRA `(.L_x_16) ;  /* 0x0000000000081947 */ /* 0x002fea0003800000 */
[----:B------:R-:W1:Y:S02]  /*1460*/  SYNCS.PHASECHK.TRANS64.TRYWAIT P1, [R3+URZ], R0 ;  /* 0x00000000030075a7 */ /* 0x000e64000802017f */
[----:B-1----:R-:W-:Y:S05]  /*1470*/  @!P1 BRA `(.L_x_17) ;  /* 0x0000017000dc9947 */ /* 0x002fea0003800000 */
.L_x_16:
[----:B------:R-:W-:-:S04]  /*1480*/  UISETP.LT.AND UP0, UPT, UR44, 0x1, UPT ;  /* 0x000000012c00788c */ /* 0x000fc8000bf01270 */
[----:B------:R-:W-:-:S04]  /*1490*/  USEL UR4, UR44, 0x1, UP0 ;  /* 0x000000012c047887 */ /* 0x000fc80008000000 */
[----:B------:R-:W-:-:S06]  /*14a0*/  UIADD3 UR4, UR44, -UR4, URZ ;  /* 0x800000042c047290 */ /* 0x000fcc000fffe03f */
[----:B01----:R-:W-:Y:S01]  /*14b0*/  MOV R0, UR4 ;  /* 0x0000000400007c02 */ /* 0x003fe20008000f00 */
[----:B------:R-:W-:Y:S05]  /*14c0*/  WARPSYNC.ALL ;  /* 0x0000000000007948 */ /* 0x000fea0003800000 */
[----:B------:R-:W-:Y:S01]  /*14d0*/  ISETP.GE.AND P1, PT, R0, 0x1, PT ;  /* 0x000000010000780c */ /* 0x000fe20003f26270 */
[----:B------:R-:W-:Y:S01]  /*14e0*/  UIADD3 UR46, UR46, 0x38180, URZ ;  /* 0x000381802e2e7890 */ /* 0x000fe2000fffe03f */
[----:B------:R-:W-:Y:S01]  /*14f0*/  WARPGROUP.ARRIVE ;  /* 0x00000000000079c5 */ /* 0x000fe20000000000 */
[----:B------:R-:W-:Y:S01]  /*1500*/  ULOP3.LUT UR4, UR47, 0x10000, URZ, 0xfc, !UPT ;  /* 0x000100002f047892 */ /* 0x000fe2000f8efc3f */
[----:B-----5:R0:W-:Y:S01]  /*1510*/  STL [R1+0x2c4], R16 ;  /* 0x0002c41001007387 */ /* 0x0201e20000100800 */
[----:B------:R-:W-:-:S02]  /*1520*/  USHF.R.U32.HI UR46, URZ, 0x4, UR46 ;  /* 0x000000043f2e7899 */ /* 0x000fc4000801162e */
[----:B------:R-:W-:Y:S01]  /*1530*/  ULEA UR6, UR39, UR4, 0xb ;  /* 0x0000000427067291 */ /* 0x000fe2000f8e583f */
[----:B------:R1:W-:Y:S01]  /*1540*/  STL [R1+0x2c0], R2 ;  /* 0x0002c00201007387 */ /* 0x0003e20000100800 */
[----:B------:R-:W-:Y:S01]  /*1550*/  ULOP3.LUT UR5, UR46, 0x3fff, URZ, 0xc0, !UPT ;  /* 0x00003fff2e057892 */ /* 0x000fe2000f8ec03f */
[----:B------:R-:W-:Y:S01]  /*1560*/  UMOV UR9, 0x40000040 ;  /* 0x4000004000097882 */ /* 0x000fe20000000000 */
[----:B------:R-:W-:Y:S02]  /*1570*/  UMOV UR11, 0x40000040 ;  /* 0x40000040000b7882 */ /* 0x000fe40000000000 */
[----:B------:R-:W-:Y:S01]  /*1580*/  ULOP3.LUT UR5, UR5, 0x10000, URZ, 0xfc, !UPT ;  /* 0x0001000005057892 */ /* 0x000fe2000f8efc3f */
[----:B------:R4:W-:Y:S01]  /*1590*/  STL [R1+0x2bc], R0 ;  /* 0x0002bc0001007387 */ /* 0x0009e20000100800 */
[----:B------:R-:W-:Y:S02]  /*15a0*/  UMOV UR8, UR6 ;  /* 0x0000000600087c82 */ /* 0x000fe40008000000 */
[----:B------:R-:W-:-:S07]  /*15b0*/  ULEA UR7, UR39, UR5, 0xb ;  /* 0x0000000527077291 */ /* 0x000fce000f8e583f */
[----:B------:R-:W-:Y:S02]  /*15c0*/  UMOV UR10, UR7 ;  /* 0x00000007000a7c82 */ /* 0x000fe40008000000 */
[----:B------:R-:W-:Y:S01]  /*15d0*/  HGMMA.64x256x8.F32.TF32 R24, gdesc[UR8], RZ, !UPT, gsb0 ;  /* 0x07e00000081879f0 */ /* 0x000fe2000c0028ff */
[----:B------:R-:W-:Y:S01]  /*15e0*/  UIADD3 UR8, UR6, 0x400, URZ ;  /* 0x0000040006087890 */ /* 0x000fe2000fffe03f */
[----:B------:R-:W-:Y:S01]  /*15f0*/  UMOV UR9, 0x40000040 ;  /* 0x4000004000097882 */ /* 0x000fe20000000000 */
[----:B------:R-:W-:Y:S02]  /*1600*/  WARPGROUP.DEPBAR.LE gsb0, 0x0 ;  /* 0x00008000000079c5 */ /* 0x000fe40000010000 */
[----:B------:R-:W-:Y:S01]  /*1610*/  STL.64 [R1], R24 ;  /* 0x0000001801007387 */ /* 0x000fe20000100a00 */
[----:B------:R-:W-:Y:S01]  /*1620*/  IMAD.MOV.U32 R235, RZ, RZ, R46 ;  /* 0x000000ffffeb7224 */ /* 0x000fe200078e002e */
[----:B------:R-:W-:Y:S01]  /*1630*/  MOV R234, R47 ;  /* 0x0000002f00ea7202 */ /* 0x000fe20000000f00 */
[----:B------:R-:W-:Y:S01]  /*1640*/  IMAD.MOV.U32 R233, RZ, RZ, R48 ;  /* 0x000000ffffe97224 */ /* 0x000fe200078e0030 */
[----:B------:R-:W-:Y:S01]  /*1650*/  STL.64 [R1+0x8], R26 ;  /* 0x0000081a01007387 */ /* 0x000fe20000100a00 */
[----:B------:R-:W-:Y:S01]  /*1660*/  MOV R232, R49 ;  /* 0x0000003100e87202 */ /* 0x000fe20000000f00 */
[----:B------:R-:W-:Y:S01]  /*1670*/  IMAD.MOV.U32 R231, RZ, RZ, R50 ;  /* 0x000000ffffe77224 */ /* 0x000fe200078e0032 */
[----:B------:R-:W-:Y:S01]  /*1680*/  MOV R230, R51 ;  /* 0x0000003300e67202 */ /* 0x000fe20000000f00 */
[----:B------:R-:W-:Y:S01]  /*1690*/  STL.64 [R1+0x10], R28 ;  /* 0x0000101c01007387 */ /* 0x000fe20000100a00 */
        /* <DEDUP_REMOVED lines=90> */
[----:B---3--:R-:W-:Y:S01]  /*1c40*/  MOV R17, R135 ;  /* 0x0000008700117202 */ /* 0x008fe20000000f00 */
[----:B0-----:R-:W-:Y:S01]  /*1c50*/  IMAD.MOV.U32 R16, RZ, RZ, R136 ;  /* 0x000000ffff107224 */ /* 0x001fe200078e0088 */
        /* <DEDUP_REMOVED lines=10> */
[----:B--2---:R-:W-:Y:S01]  /*1d00*/  MOV R5, R147 ;  /* 0x0000009300057202 */ /* 0x004fe20000000f00 */
[----:B------:R-:W-:Y:S01]  /*1d10*/  IMAD.MOV.U32 R4, RZ, RZ, R148 ;  /* 0x000000ffff047224 */ /* 0x000fe200078e0094 */
[----:B------:R-:W-:Y:S01]  /*1d20*/  MOV R3, R149 ;  /* 0x0000009500037202 */ /* 0x000fe20000000f00 */
[----:B-1----:R-:W-:Y:S01]  /*1d30*/  IMAD.MOV.U32 R2, RZ, RZ, R150 ;  /* 0x000000ffff027224 */ /* 0x002fe200078e0096 */
[----:B------:R0:W-:Y:S01]  /*1d40*/  STL.64 [R1+0x50], R44 ;  /* 0x0000502c01007387 */ /* 0x0001e20000100a00 */
[----:B----4-:R-:W-:-:S03]  /*1d50*/  MOV R0, R151 ;  /* 0x0000009700007202 */ /* 0x010fc60000000f00 */
[----:B------:R-:W-:Y:S01]  /*1d60*/  STL [R1+0x578], R160 ;  /* 0x000578a001007387 */ /* 0x000fe20000100800 */
[----:B0-----:R-:W-:-:S06]  /*1d70*/  WARPGROUP.ARRIVE ;  /* 0x00000000000079c5 */ /* 0x001fcc0000000000 */
[----:B------:R-:W-:Y:S03]  /*1d80*/  HGMMA.64x256x8.F32.TF32 R24, gdesc[UR8], RZ, !UPT, gsb0 ;  /* 0x07e00000081879f0 */ /* 0x000fe6000c0028ff */
[----:B------:R-:W-:Y:S02]  /*1d90*/  WARPGROUP.DEPBAR.LE gsb0, 0x0 ;  /* 0x00008000000079c5 */ /* 0x000fe40000010000 */
[----:B------:R-:W-:Y:S04]  /*1da0*/  STL.64 [R1+0x570], R150 ;  /* 0x0005709601007387 */ /* 0x000fe80000100a00 */
        /* <DEDUP_REMOVED lines=20> */
[----:B------:R0:W-:Y:S04]  /*1ef0*/  STL.64 [R1+0x4c8], R108 ;  /* 0x0004c86c01007387 */ /* 0x0001e80000100a00 */
[----:B0-----:R-:W2:Y:S04]  /*1f00*/  LDL.LU R108, [R1] ;  /* 0x00000000016c7983 */ /* 0x001ea80000300800 */
[----:B------:R-:W2:Y:S04]  /*1f10*/  LDL.LU R109, [R1+0x4] ;  /* 0x00000400016d7983 */ /* 0x000ea80000300800 */
        /* <DEDUP_REMOVED lines=19> */
[----:B------:R-:W2:Y:S01]  /*2050*/  LDL.LU R129, [R1+0x54] ;  /* 0x0000540001817983 */ /* 0x000ea20000300800 */
        /* <DEDUP_REMOVED lines=46> */
[----:B------:R-:W-:-:S02]  /*2340*/  UIADD3 UR8, UR6, 0x2, URZ ;  /* 0x0000000206087890 */ /* 0x000fc4000fffe03f */
[----:B------:R-:W-:Y:S01]  /*2350*/  UIADD3 UR10, UR7, 0x2, URZ ;  /* 0x00000002070a7890 */ /* 0x000fe2000fffe03f */
[----:B------:R-:W-:Y:S01]  /*2360*/  UMOV UR9, 0x40000040 ;  /* 0x4000004000097882 */ /* 0x000fe20000000000 */
[----:B------:R-:W-:Y:S01]  /*2370*/  UMOV UR11, 0x40000040 ;  /* 0x40000040000b7882 */ /* 0x000fe20000000000 */
[----:B--2---:R-:W-:-:S06]  /*2380*/  WARPGROUP.ARRIVE ;  /* 0x00000000000079c5 */ /* 0x004fcc0000000000 */
[----:B------:R-:W-:Y:S03]  /*2390*/  HGMMA.64x256x8.F32.TF32 R108, gdesc[UR8], R108, gsb0 ;  /* 0x07e00000086c79f0 */ /* 0x000fe6000800286c */
[----:B------:R-:W-:Y:S02]  /*23a0*/  WARPGROUP.DEPBAR.LE gsb0, 0x0 ;  /* 0x00008000000079c5 */ /* 0x000fe40000010000 */
[----:B------:R-:W-:Y:S04]  /*23b0*/  STL.64 [R1], R108 ;  /* 0x0000006c01007387 */ /* 0x000fe80000100a00 */
        /* <DEDUP_REMOVED lines=63> */
[----:B0-----:R-:W2:Y:S04]  /*27b0*/  LDL.LU R160, [R1+0x578] ;  /* 0x0005780001a07983 */ /* 0x001ea80000300800 */
[----:B------:R-:W3:Y:S04]  /*27c0*/  LDL.LU.64 R150, [R1+0x570] ;  /* 0x0005700001967983 */ /* 0x000ee80000300a00 */
        /* <DEDUP_REMOVED lines=20> */
[----:B------:R-:W3:Y:S01]  /*2910*/  LDL.LU.64 R108, [R1+0x4c8] ;  /* 0x0004c800016c7983 */ /* 0x000ee20000300a00 */
[----:B------:R-:W-:Y:S01]  /*2920*/  UIADD3 UR8, UR6, 0x402, URZ ;  /* 0x0000040206087890 */ /* 0x000fe2000fffe03f */
[----:B------:R-:W-:Y:S01]  /*2930*/  UMOV UR9, 0x40000040 ;  /* 0x4000004000097882 */ /* 0x000fe20000000000 */
[----:B---3--:R-:W-:-:S07]  /*2940*/  WARPGROUP.ARRIVE ;  /* 0x00000000000079c5 */ /* 0x008fce0000000000 */
[----:B------:R-:W-:Y:S03]  /*2950*/  HGMMA.64x256x8.F32.TF32 R24, gdesc[UR8], R24, gsb0 ;  /* 0x07e00000081879f0 */ /* 0x000fe60008002818 */
        /* <DEDUP_REMOVED lines=65> */
[----:B0-----:R-:W3:Y:S04]  /*2d70*/  LDL.LU.64 R24, [R1] ;  /* 0x0000000001187983 */ /* 0x001ee80000300a00 */
        /* <DEDUP_REMOVED lines=63> */
[----:B------:R-:W-:-:S02]  /*3170*/  UIADD3 UR8, UR6, 0x4, URZ ;  /* 0x0000000406087890 */ /* 0x000fc4000fffe03f */
[----:B------:R-:W-:Y:S01]  /*3180*/  UIADD3 UR10, UR7, 0x4, URZ ;  /* 0x00000004070a7890 */ /* 0x000fe2000fffe03f */
[----:B------:R-:W-:Y:S01]  /*3190*/  UMOV UR9, 0x40000040 ;  /* 0x4000004000097882 */ /* 0x000fe20000000000 */
[----:B------:R-:W-:Y:S01]  /*31a0*/  UMOV UR11, 0x40000040 ;  /* 0x40000040000b7882 */ /* 0x000fe20000000000 */
[----:B---3--:R-:W-:-:S06]  /*31b0*/  WARPGROUP.ARRIVE ;  /* 0x00000000000079c5 */ /* 0x008fcc0000000000 */
[----:B------:R-:W-:Y:S03]  /*31c0*/  HGMMA.64x256x8.F32.TF32 R24, gdesc[UR8], R24, gsb0 ;  /* 0x07e00000081879f0 */ /* 0x000fe60008002818 */
        /* <DEDUP_REMOVED lines=41> */
[----:B------:R0:W-:Y:S01]  /*3460*/  STL.64 [R1+0x50], R44 ;  /* 0x0000502c01007387 */ /* 0x0001e20000100a00 */
[----:B------:R-:W-:Y:S01]  /*3470*/  IMAD.MOV.U32 R204, RZ, RZ, R120 ;  /* 0x000000ffffcc7224 */ /* 0x000fe200078e0078 */
[----:B------:R-:W-:Y:S01]  /*3480*/  MOV R205, R121 ;  /* 0x0000007900cd7202 */ /* 0x000fe20000000f00 */
[----:B------:R-:W-:Y:S01]  /*3490*/  IMAD.MOV.U32 R202, RZ, RZ, R118 ;  /* 0x000000ffffca7224 */ /* 0x000fe200078e0076 */
[----:B------:R-:W3:Y:S01]  /*34a0*/  LDL.LU.64 R150, [R1+0x4c0] ;  /* 0x0004c00001967983 */ /* 0x000ee20000300a00 */
[----:B------:R-:W-:Y:S01]  /*34b0*/  MOV R203, R119 ;  /* 0x0000007700cb7202 */ /* 0x000fe20000000f00 */
[----:B------:R-:W-:Y:S01]  /*34c0*/  IMAD.MOV.U32 R200, RZ, RZ, R116 ;  /* 0x000000ffffc87224 */ /* 0x000fe200078e0074 */
[----:B------:R-:W-:Y:S01]  /*34d0*/  MOV R201, R117 ;  /* 0x0000007500c97202 */ /* 0x000fe20000000f00 */
[----:B------:R-:W3:Y:S01]  /*34e0*/  LDL.LU.64 R148, [R1+0x4b8] ;  /* 0x0004b80001947983 */ /* 0x000ee20000300a00 */
        /* <DEDUP_REMOVED lines=92> */
[----:B------:R-:W-:-:S03]  /*3ab0*/  MOV R2, R47 ;  /* 0x0000002f00027202 */ /* 0x000fc60000000f00 */
        /* <DEDUP_REMOVED lines=28> */
[----:B0-----:R-:W3:Y:S04]  /*3c80*/  LDL.LU.64 R44, [R1+0x318] ;  /* 0x00031800012c7983 */ /* 0x001ee80000300a00 */
        /* <DEDUP_REMOVED lines=11> */
[----:B------:R-:W-:-:S02]  /*3d40*/  UMOV UR9, 0x40000040 ;  /* 0x4000004000097882 */ /* 0x000fc40000000000 */
[----:B--2---:R-:W-:Y:S01]  /*3d50*/  STL [R1+0x2b8], R160 ;  /* 0x0002b8a001007387 */ /* 0x004fe20000100800 */
[----:B---3--:R-:W-:-:S06]  /*3d60*/  WARPGROUP.ARRIVE ;  /* 0x00000000000079c5 */ /* 0x008fcc0000000000 */
        /* <DEDUP_REMOVED lines=88> */
[----:B------:R-:W-:Y:S01]  /*42f0*/  UIADD3 UR8, UR6, 0x6, URZ ;  /* 0x0000000606087890 */ /* 0x000fe2000fffe03f */
[----:B------:R-:W-:Y:S01]  /*4300*/  IMAD.MOV.U32 R235, RZ, RZ, R3 ;  /* 0x000000ffffeb7224 */ /* 0x000fe200078e0003 */
[----:B------:R-:W-:Y:S01]  /*4310*/  UIADD3 UR10, UR7, 0x6, URZ ;  /* 0x00000006070a7890 */ /* 0x000fe2000fffe03f */
[----:B------:R0:W5:Y:S01]  /*4320*/  LDL.LU R16, [R1+0x2c4] ;  /* 0x0002c40001107983 */ /* 0x0001620000300800 */
[----:B------:R-:W-:Y:S01]  /*4330*/  UMOV UR9, 0x40000040 ;  /* 0x4000004000097882 */ /* 0x000fe20000000000 */
[----:B------:R-:W-:-:S02]  /*4340*/  UMOV UR11, 0x40000040 ;  /* 0x40000040000b7882 */ /* 0x000fc40000000000 */
[----:B------:R0:W5:Y:S04]  /*4350*/  LDL.LU R2, [R1+0x2c0] ;  /* 0x0002c00001027983 */ /* 0x0001680000300800 */
[----:B------:R0:W5:Y:S01]  /*4360*/  LDL.LU R0, [R1+0x2bc] ;  /* 0x0002bc0001007983 */ /* 0x0001620000300800 */
        /* <DEDUP_REMOVED lines=67> */
[----:B-1----:R0:W5:Y:S04]  /*47a0*/  LDL.LU R160, [R1+0x2b8] ;  /* 0x0002b80001a07983 */ /* 0x0021680000300800 */
[----:B------:R-:W2:Y:S04]  /*47b0*/  LDL.LU.64 R150, [R1+0x2b0] ;  /* 0x0002b00001967983 */ /* 0x000ea80000300a00 */
        /* <DEDUP_REMOVED lines=20> */
[----:B------:R-:W2:Y:S01]  /*4900*/  LDL.LU.64 R108, [R1+0x208] ;  /* 0x00020800016c7983 */ /* 0x000ea20000300a00 */
[----:B------:R-:W-:Y:S01]  /*4910*/  UIADD3 UR8, UR6, 0x406, URZ ;  /* 0x0000040606087890 */ /* 0x000fe2000fffe03f */
[----:B------:R-:W-:Y:S01]  /*4920*/  UMOV UR9, 0x40000040 ;  /* 0x4000004000097882 */ /* 0x000fe20000000000 */
[----:B--2---:R-:W-:-:S07]  /*4930*/  WARPGROUP.ARRIVE ;  /* 0x00000000000079c5 */ /* 0x004fce0000000000 */
[----:B------:R-:W-:Y:S03]  /*4940*/  HGMMA.64x256x8.F32.TF32 R24, gdesc[UR8], R24, gsb0 ;  /* 0x07e00000081879f0 */ /* 0x000fe60008002818 */
[----:B------:R-:W-:Y:S02]  /*4950*/  WARPGROUP.DEPBAR.LE gsb0, 0x0 ;  /* 0x00008000000079c5 */ /* 0x000fe40000010000 */
[----:B0-----:R-:W-:Y:S05]  /*4960*/  @!P1 BRA `(.L_x_18) ;  /* 0x0000004000b09947 */ /* 0x001fea0003800000 */
[----:B------:R-:W-:Y:S02]  /*4970*/  UIADD3 UR6, UR39, 0x1, URZ ;  /* 0x0000000127067890 */ /* 0x000fe4000fffe03f */
[----:B------:R-:W-:Y:S02]  /*4980*/  UMOV UR12, UR39 ;  /* 0x00000027000c7c82 */ /* 0x000fe40008000000 */
[----:B------:R-:W-:-:S04]  /*4990*/  UISETP.NE.AND UP0, UPT, UR6, 0x7, UPT ;  /* 0x000000070600788c */ /* 0x000fc8000bf05270 */
[----:B------:R-:W-:Y:S02]  /*49a0*/  USEL UR7, URZ, 0x1, UP0 ;  /* 0x000000013f077887 */ /* 0x000fe40008000000 */
[----:B------:R-:W-:Y:S02]  /*49b0*/  USEL UR6, UR6, URZ, UP0 ;  /* 0x0000003f06067287 */ /* 0x000fe40008000000 */
[----:B------:R-:W-:-:S12]  /*49c0*/  ULOP3.LUT UR7, UR38, UR7, URZ, 0x3c, !UPT ;  /* 0x0000000726077292 */ /* 0x000fd8000f8e3c3f */
.L_x_25:
[----:B------:R-:W-:Y:S05]  /*49d0*/  @!P0 BRA `(.L_x_19) ;  /* 0x0000000000048947 */ /* 0x000fea0003800000 */
[----:B------:R-:W-:Y:S01]  /*49e0*/  BPT.TRAP 0x1 ;  /* 0x000000040000795c */ /* 0x000fe20000300000 */
.L_x_19:
[----:B------:R-:W0:Y:S01]  /*49f0*/  S2UR UR8, SR_CgaCtaId ;  /* 0x00000000000879c3 */ /* 0x000e220000008800 */
[----:B------:R-:W-:Y:S01]  /*4a00*/  UMOV UR13, 0x400 ;  /* 0x00000400000d7882 */ /* 0x000fe20000000000 */
[----:B------:R-:W-:-:S04]  /*4a10*/  MOV R3, UR7 ;  /* 0x0000000700037c02 */ /* 0x000fc80008000f00 */
[----:B------:R-:W-:Y:S01]  /*4a20*/  SHF.L.U32 R3, R3, 0x1f, RZ ;  /* 0x0000001f03037819 */ /* 0x000fe200000006ff */
[----:B0-----:R-:W-:-:S04]  /*4a30*/  ULEA UR13, UR8, UR13, 0x18 ;  /* 0x0000000d080d7291 */ /* 0x001fc8000f8ec03f */
[----:B------:R-:W-:-:S09]  /*4a40*/  ULEA UR8, UR6, UR13, 0x3 ;  /* 0x0000000d06087291 */ /* 0x000fd2000f8e183f */
[----:B------:R0:W1:Y:S01]  /*4a50*/  SYNCS.PHASECHK.TRANS64.TRYWAIT P1, [UR8], R3 ;  /* 0x00000003ff0075a7 */ /* 0x0000620008020148 */
[----:B------:R-:W-:Y:S05]  /*4a60*/  @!P0 BRA `(.L_x_20) ;  /* 0x0000000000048947 */ /* 0x000fea0003800000 */
[----:B------:R-:W-:Y:S01]  /*4a70*/  BPT.TRAP 0x1 ;  /* 0x000000040000795c */ /* 0x000fe20000300000 */
.L_x_20:
[----:B-1----:R-:W-:Y:S05]  /*4a80*/  @P1 BRA `(.L_x_21) ;  /* 0x0000000000081947 */ /* 0x002fea0003800000 */
[----:B------:R-:W1:Y:S02]  /*4a90*/  SYNCS.PHASECHK.TRANS64.TRYWAIT P1, [UR8], R3 ;  /* 0x00000003ff0075a7 */ /* 0x000e640008020148 */
[----:B-1----:R-:W-:Y:S05]  /*4aa0*/  @!P1 BRA `(.L_x_22) ;  /* 0x0000013c00649947 */ /* 0x002fea0003800000 */
.L_x_21:
        /* <DEDUP_REMOVED lines=64> */
[----:B--2---:R-:W2:Y:S04]  /*4eb0*/  LDL.LU.64 R24, [R1] ;  /* 0x0000000001187983 */ /* 0x004ea80000300a00 */
        /* <DEDUP_REMOVED lines=63> */
[----:B------:R-:W-:-:S02]  /*52b0*/  ULEA UR14, UR6, UR4, 0xb ;  /* 0x00000004060e7291 */ /* 0x000fc4000f8e583f */
[----:B------:R-:W-:Y:S01]  /*52c0*/  ULEA UR15, UR6, UR5, 0xb ;  /* 0x00000005060f7291 */ /* 0x000fe2000f8e583f */
[----:B-----5:R-:W-:Y:S01]  /*52d0*/  STL [R1+0x2c4], R16 ;  /* 0x0002c41001007387 */ /* 0x020fe20000100800 */
[----:B------:R-:W-:Y:S01]  /*52e0*/  UMOV UR9, 0x40000040 ;  /* 0x4000004000097882 */ /* 0x000fe20000000000 */
[----:B------:R-:W-:Y:S02]  /*52f0*/  UMOV UR11, 0x40000040 ;  /* 0x40000040000b7882 */ /* 0x000fe40000000000 */
[----:B------:R-:W-:Y:S01]  /*5300*/  UMOV UR8, UR14 ;  /* 0x0000000e00087c82 */ /* 0x000fe20008000000 */
[----:B------:R3:W-:Y:S01]  /*5310*/  STL [R1+0x2c0], R2 ;  /* 0x0002c00201007387 */ /* 0x0007e20000100800 */
[----:B------:R-:W-:-:S03]  /*5320*/  UMOV UR10, UR15 ;  /* 0x0000000f000a7c82 */ /* 0x000fc60008000000 */
[----:B------:R4:W-:Y:S01]  /*5330*/  STL [R1+0x2bc], R0 ;  /* 0x0002bc0001007387 */ /* 0x0009e20000100800 */
[----:B--2---:R-:W-:-:S06]  /*5340*/  WARPGROUP.ARRIVE ;  /* 0x00000000000079c5 */ /* 0x004fcc0000000000 */
[----:B------:R-:W-:Y:S03]  /*5350*/  HGMMA.64x256x8.F32.TF32 R24, gdesc[UR8], R24, gsb0 ;  /* 0x07e00000081879f0 */ /* 0x000fe60008002818 */
[----:B------:R-:W-:Y:S02]  /*5360*/  WARPGROUP.DEPBAR.LE gsb0, 0x0 ;  /* 0x00008000000079c5 */ /* 0x000fe40000010000 */
[----:B------:R-:W-:Y:S01]  /*5370*/  STL.64 [R1], R24 ;  /* 0x0000001801007387 */ /* 0x000fe20000100a00 */
[----:B---3--:R-:W-:Y:S01]  /*5380*/  IMAD.MOV.U32 R2, RZ, RZ, R150 ;  /* 0x000000ffff027224 */ /* 0x008fe200078e0096 */
[----:B----4-:R-:W-:Y:S01]  /*5390*/  MOV R0, R151 ;  /* 0x0000009700007202 */ /* 0x010fe20000000f00 */
[----:B-1----:R-:W-:Y:S01]  /*53a0*/  IMAD.MOV.U32 R4, RZ, RZ, R148 ;  /* 0x000000ffff047224 */ /* 0x002fe200078e0094 */
[----:B------:R-:W-:Y:S01]  /*53b0*/  STL.64 [R1+0x8], R26 ;  /* 0x0000081a01007387 */ /* 0x000fe20000100a00 */
[----:B0-----:R-:W-:Y:S01]  /*53c0*/  MOV R3, R149 ;  /* 0x0000009500037202 */ /* 0x001fe20000000f00 */
        /* <DEDUP_REMOVED lines=38> */
[----:B------:R-:W2:Y:S01]  /*5630*/  LDL.LU.64 R150, [R1+0x778] ;  /* 0x0007780001967983 */ /* 0x000ea20000300a00 */
[----:B------:R-:W-:Y:S01]  /*5640*/  MOV R203, R119 ;  /* 0x0000007700cb7202 */ /* 0x000fe20000000f00 */
[----:B------:R-:W-:Y:S01]  /*5650*/  IMAD.MOV.U32 R200, RZ, RZ, R116 ;  /* 0x000000ffffc87224 */ /* 0x000fe200078e0074 */
[----:B------:R-:W-:Y:S01]  /*5660*/  MOV R201, R117 ;  /* 0x0000007500c97202 */ /* 0x000fe20000000f00 */
[----:B------:R-:W2:Y:S01]  /*5670*/  LDL.LU.64 R148, [R1+0x770] ;  /* 0x0007700001947983 */ /* 0x000ea20000300a00 */
        /* <DEDUP_REMOVED lines=92> */
[----:B------:R-:W-:-:S03]  /*5c40*/  MOV R234, R47 ;  /* 0x0000002f00ea7202 */ /* 0x000fc60000000f00 */
        /* <DEDUP_REMOVED lines=28> */
[----:B0-----:R-:W2:Y:S04]  /*5e10*/  LDL.LU.64 R44, [R1+0x5d0] ;  /* 0x0005d000012c7983 */ /* 0x001ea80000300a00 */
        /* <DEDUP_REMOVED lines=11> */
[----:B------:R-:W-:-:S02]  /*5ed0*/  UMOV UR9, 0x40000040 ;  /* 0x4000004000097882 */ /* 0x000fc40000000000 */
[----:B------:R-:W-:Y:S01]  /*5ee0*/  STL [R1+0x578], R160 ;  /* 0x000578a001007387 */ /* 0x000fe20000100800 */
[----:B--2---:R-:W-:-:S06]  /*5ef0*/  WARPGROUP.ARRIVE ;  /* 0x00000000000079c5 */ /* 0x004fcc0000000000 */
        /* <DEDUP_REMOVED lines=332> */
[----:B------:R-:W-:Y:S01]  /*73c0*/  STL.64 [R1+0x30], R36 ;  /* 0x0000302401007387 */ /* 0x000fe20000100a00 */
[----:B------:R-:W-:-:S03]  /*73d0*/  IMAD.MOV.U32 R4, RZ, RZ, R150 ;  /* 0x000000ffff047224 */ /* 0x000fc600078e0096 */
[----:B------:R-:W-:Y:S01]  /*73e0*/  STL.64 [R1+0x38], R38 ;  /* 0x0000382601007387 */ /* 0x000fe20000100a00 */
[----:B------:R-:W-:-:S03]  /*73f0*/  MOV R3, R151 ;  /* 0x0000009700037202 */ /* 0x000fc60000000f00 */
[----:B------:R-:W-:Y:S01]  /*7400*/  STL.64 [R1+0x40], R40 ;  /* 0x0000402801007387 */ /* 0x000fe20000100a00 */
[----:B------:R-:W-:Y:S01]  /*7410*/  IMAD.MOV.U32 R6, RZ, RZ, R148 ;  /* 0x000000ffff067224 */ /* 0x000fe200078e0094 */
[----:B------:R-:W-:Y:S02]  /*7420*/  MOV R5, R149 ;  /* 0x0000009500057202 */ /* 0x000fe40000000f00 */
[----:B------:R-:W-:Y:S01]  /*7430*/  STL.64 [R1+0x48], R42 ;  /* 0x0000482a01007387 */ /* 0x000fe20000100a00 */
[----:B------:R-:W-:Y:S01]  /*7440*/  IMAD.MOV.U32 R8, RZ, RZ, R146 ;  /* 0x000000ffff087224 */ /* 0x000fe200078e0092 */
[----:B------:R-:W-:Y:S02]  /*7450*/  MOV R7, R147 ;  /* 0x0000009300077202 */ /* 0x000fe40000000f00 */
[----:B------:R0:W-:Y:S01]  /*7460*/  STL.64 [R1+0x50], R44 ;  /* 0x0000502c01007387 */ /* 0x0001e20000100a00 */
[----:B------:R-:W-:Y:S01]  /*7470*/  IMAD.MOV.U32 R10, RZ, RZ, R144 ;  /* 0x000000ffff0a7224 */ /* 0x000fe200078e0090 */
[----:B------:R-:W-:-:S02]  /*7480*/  MOV R9, R145 ;  /* 0x0000009100097202 */ /* 0x000fc40000000f00 */
[----:B------:R-:W3:Y:S01]  /*7490*/  LDL.LU.64 R150, [R1+0x4c0] ;  /* 0x0004c00001967983 */ /* 0x000ee20000300a00 */
[----:B------:R-:W-:Y:S01]  /*74a0*/  IMAD.MOV.U32 R12, RZ, RZ, R142 ;  /* 0x000000ffff0c7224 */ /* 0x000fe200078e008e */
[----:B------:R-:W-:Y:S02]  /*74b0*/  MOV R11, R143 ;  /* 0x0000008f000b7202 */ /* 0x000fe40000000f00 */
[----:B------:R-:W3:Y:S01]  /*74c0*/  LDL.LU.64 R148, [R1+0x4b8] ;  /* 0x0004b80001947983 */ /* 0x000ee20000300a00 */
[----:B------:R-:W-:Y:S01]  /*74d0*/  IMAD.MOV.U32 R14, RZ, RZ, R140 ;  /* 0x000000ffff0e7224 */ /* 0x000fe200078e008c */
[----:B------:R-:W-:Y:S02]  /*74e0*/  MOV R13, R141 ;  /* 0x0000008d000d7202 */ /* 0x000fe40000000f00 */
[----:B------:R-:W3:Y:S01]  /*74f0*/  LDL.LU.64 R146, [R1+0x4b0] ;  /* 0x0004b00001927983 */ /* 0x000ee20000300a00 */
        /* <DEDUP_REMOVED lines=351> */
[----:B------:R-:W-:Y:S01]  /*8af0*/  BPT.TRAP 0x1 ;  /* 0x000000040000795c */ /* 0x000fe20000300000 */
.L_x_23:
[----:B------:R-:W-:Y:S02]  /*8b00*/  UISETP.GT.U32.AND UP0, UPT, UR40, 0x1, UPT ;  /* 0x000000012800788c */ /* 0x000fe4000bf04070 */
[----:B------:R-:W-:-:S04]  /*8b10*/  ULEA UR13, UR12, UR13, 0x3 ;  /* 0x0000000d0c0d7291 */ /* 0x000fc8000f8e183f */
[----:B------:R-:W-:Y:S01]  /*8b20*/  UIADD3 UR13, UR13, 0x38, URZ ;  /* 0x000000380d0d7890 */ /* 0x000fe2000fffe03f */
[----:B------:R-:W-:-:S03]  /*8b30*/  PLOP3.LUT P1, PT, PT, PT, UP0, 0x80, 0x0 ;  /* 0x000000000000781c */ /* 0x000fc60003f2f008 */
[----:B------:R-:W-:-:S09]  /*8b40*/  UPRMT UR13, URZ, 0x654, UR13 ;  /* 0x000006543f0d7896 */ /* 0x000fd2000800000d */
[----:B------:R-:W-:Y:S01]  /*8b50*/  SYNCS.ARRIVE.TRANS64.RED.A1T0 RZ, [UR13], RZ ;  /* 0x000000ffffff79a7 */ /* 0x000fe2000810040d */
[----:B------:R-:W-:Y:S05]  /*8b60*/  @P1 BRA `(.L_x_24) ;  /* 0x0000000000041947 */ /* 0x000fea0003800000 */
[----:B------:R-:W-:Y:S01]  /*8b70*/  BPT.TRAP 0x1 ;  /* 0x000000040000795c */ /* 0x000fe20000300000 */
.L_x_24:
[----:B------:R-:W-:Y:S01]  /*8b80*/  UIADD3 UR6, UR6, 0x1, URZ ;  /* 0x0000000106067890 */ /* 0x000fe2000fffe03f */
[C---:B-----5:R-:W-:Y:S01]  /*8b90*/  ISETP.GT.AND P1, PT, R0.reuse, 0x1, PT ;  /* 0x000000010000780c */ /* 0x060fe20003f24270 */
[----:B------:R-:W-:Y:S01]  /*8ba0*/  UIADD3 UR12, UR12, 0x1, URZ ;  /* 0x000000010c0c7890 */ /* 0x000fe2000fffe03f */
[----:B------:R-:W-:Y:S01]  /*8bb0*/  IADD3 R0, R0, -0x1, RZ ;  /* 0xffffffff00007810 */ /* 0x000fe20007ffe0ff */
[----:B------:R-:W-:Y:S02]  /*8bc0*/  UISETP.NE.AND UP0, UPT, UR6, 0x7, UPT ;  /* 0x000000070600788c */ /* 0x000fe4000bf05270 */
[----:B------:R-:W-:Y:S02]  /*8bd0*/  UISETP.NE.AND UP1, UPT, UR12, 0x7, UPT ;  /* 0x000000070c00788c */ /* 0x000fe4000bf25270 */
[----:B------:R-:W-:Y:S02]  /*8be0*/  USEL UR8, URZ, 0x1, UP0 ;  /* 0x000000013f087887 */ /* 0x000fe40008000000 */
[----:B------:R-:W-:-:S02]  /*8bf0*/  USEL UR6, UR6, URZ, UP0 ;  /* 0x0000003f06067287 */ /* 0x000fc40008000000 */
[----:B------:R-:W-:Y:S02]  /*8c00*/  USEL UR12, UR12, URZ, UP1 ;  /* 0x0000003f0c0c7287 */ /* 0x000fe40008800000 */
[----:B------:R-:W-:Y:S01]  /*8c10*/  ULOP3.LUT UR7, UR7, UR8, URZ, 0x3c, !UPT ;  /* 0x0000000807077292 */ /* 0x000fe2000f8e3c3f */
[----:B------:R-:W-:Y:S11]  /*8c20*/  @P1 BRA `(.L_x_25) ;  /* 0xffffffbc00681947 */ /* 0x000ff6000383ffff */
.L_x_18:
[----:B-----5:R-:W0:Y:S02]  /*8c30*/  LDC R0, c[0x0][0x28c] ;  /* 0x0000a300ff007b82 */ /* 0x020e240000000800 */
[----:B0-----:R-:W-:-:S13]  /*8c40*/  ISETP.GE.AND P1, PT, R0, 0x1, PT ;  /* 0x000000010000780c */ /* 0x001fda0003f26270 */
[----:B------:R-:W-:Y:S05]  /*8c50*/  @!P1 BRA `(.L_x_26) ;  /* 0x0000000000549947 */ /* 0x000fea0003800000 */
[----:B------:R-:W-:Y:S05]  /*8c60*/  @!P0 BRA `(.L_x_27) ;  /* 0x0000000000048947 */ /* 0x000fea0003800000 */
[----:B------:R-:W-:Y:S01]  /*8c70*/  BPT.TRAP 0x1 ;  /* 0x000000040000795c */ /* 0x000fe20000300000 */
.L_x_27:
[----:B------:R-:W-:Y:S01]  /*8c80*/  UISETP.LT.AND UP0, UPT, UR44, 0x1, UPT ;  /* 0x000000012c00788c */ /* 0x000fe2000bf01270 */
[----:B------:R-:W0:Y:S03]  /*8c90*/  S2UR UR7, SR_CgaCtaId ;  /* 0x00000000000779c3 */ /* 0x000e260000008800 */
[----:B------:R-:W-:Y:S02]  /*8ca0*/  USEL UR6, UR44, 0x1, UP0 ;  /* 0x000000012c067887 */ /* 0x000fe40008000000 */
[----:B------:R-:W-:Y:S02]  /*8cb0*/  UISETP.GT.U32.AND UP0, UPT, UR40, 0x1, UPT ;  /* 0x000000012800788c */ /* 0x000fe4000bf04070 */
[----:B------:R-:W-:-:S04]  /*8cc0*/  UIADD3 UR6, UR39, UR44, -UR6 ;  /* 0x0000002c27067290 */ /* 0x000fc8000fffe806 */
[----:B------:R-:W-:Y:S01]  /*8cd0*/  UIMAD.WIDE.U32 UR4, UR6, 0x24924925, URZ ;  /* 0x24924925060478a5 */ /* 0x000fe2000f8e003f */
[----:B------:R-:W-:-:S03]  /*8ce0*/  PLOP3.LUT P0, PT, PT, PT, UP0, 0x80, 0x0 ;  /* 0x000000000000781c */ /* 0x000fc60003f0f008 */
[----:B------:R-:W-:-:S04]  /*8cf0*/  UIADD3 UR4, UR6, -UR5, URZ ;  /* 0x8000000506047290 */ /* 0x000fc8000fffe03f */
[----:B------:R-:W-:-:S03]  /*8d00*/  ULEA.HI UR4, UR4, UR5, URZ, 0x1f ;  /* 0x0000000504047291 */ /* 0x000fc6000f8ff83f */
[----:B------:R-:W-:Y:S01]  /*8d10*/  UMOV UR5, 0x400 ;  /* 0x0000040000057882 */ /* 0x000fe20000000000 */
[----:B------:R-:W-:Y:S02]  /*8d20*/  USHF.R.U32.HI UR4, URZ, 0x2, UR4 ;  /* 0x000000023f047899 */ /* 0x000fe40008011604 */
[----:B0-----:R-:W-:Y:S02]  /*8d30*/  ULEA UR5, UR7, UR5, 0x18 ;  /* 0x0000000507057291 */ /* 0x001fe4000f8ec03f */
[----:B------:R-:W-:-:S04]  /*8d40*/  UIMAD UR4, UR4, -0x7, UR6 ;  /* 0xfffffff9040478a4 */ /* 0x000fc8000f8e0206 */
[----:B------:R-:W-:-:S04]  /*8d50*/  ULEA UR4, UR4, UR5, 0x3 ;  /* 0x0000000504047291 */ /* 0x000fc8000f8e183f */
[----:B------:R-:W-:-:S04]  /*8d60*/  UIADD3 UR4, UR4, 0x38, URZ ;  /* 0x0000003804047890 */ /* 0x000fc8000fffe03f */
[----:B------:R-:W-:-:S09]  /*8d70*/  UPRMT UR4, URZ, 0x654, UR4 ;  /* 0x000006543f047896 */ /* 0x000fd20008000004 */
[----:B------:R-:W-:Y:S01]  /*8d80*/  SYNCS.ARRIVE.TRANS64.RED.A1T0 RZ, [UR4], RZ ;  /* 0x000000ffffff79a7 */ /* 0x000fe20008100404 */
[----:B------:R-:W-:Y:S05]  /*8d90*/  @P0 BRA `(.L_x_26) ;  /* 0x0000000000040947 */ /* 0x000fea0003800000 */
[----:B------:R-:W-:Y:S01]  /*8da0*/  BPT.TRAP 0x1 ;  /* 0x000000040000795c */ /* 0x000fe20000300000 */
.L_x_26:
[----:B------:R-:W0:Y:S01]  /*8db0*/  S2R R8, SR_TID.X ;  /* 0x0000000000087919 */ /* 0x000e220000002100 */
[----:B------:R-:W-:Y:S01]  /*8dc0*/  LOP3.LUT R4, R160, 0x1, RZ, 0xc0, !PT ;  /* 0x00000001a0047812 */ /* 0x000fe200078ec0ff */
[----:B------:R-:W-:Y:S01]  /*8dd0*/  IMAD.MOV.U32 R19, RZ, RZ, 0x6540 ;  /* 0x00006540ff137424 */ /* 0x000fe200078e00ff */
[----:B------:R-:W-:Y:S01]  /*8de0*/  USHF.R.S32.HI UR10, URZ, 0x1f, UR43 ;  /* 0x0000001f3f0a7899 */ /* 0x000fe2000801142b */
[----:B------:R-:W-:Y:S02]  /*8df0*/  ULDC.64 UR8, c[0x0][0x5d0] ;  /* 0x0001740000087ab9 */ /* 0x000fe40000000a00 */
[----:B------:R-:W-:Y:S01]  /*8e00*/  IMAD.SHL.U32 R3, R4, 0x40, RZ ;  /* 0x0000004004037824 */ /* 0x000fe200078e00ff */
[----:B------:R-:W-:Y:S02]  /*8e10*/  UIMAD UR4, UR10, UR8, URZ ;  /* 0x000000080a0472a4 */ /* 0x000fe4000f8e023f */
[----:B------:R-:W-:Y:S01]  /*8e20*/  MOV R6, UR8 ;  /* 0x0000000800067c02 */ /* 0x000fe20008000f00 */
[----:B------:R-:W-:Y:S01]  /*8e30*/  UIMAD.WIDE UR6, UR41, 0x100, URZ ;  /* 0x00000100290678a5 */ /* 0x000fe2000f8e023f */
[----:B------:R-:W-:Y:S01]  /*8e40*/  ULDC UR8, c[0x0][0x288] ;  /* 0x0000a20000087ab9 */ /* 0x000fe20000000800 */
[----:B------:R-:W-:-:S02]  /*8e50*/  UIMAD UR4, UR43, UR9, UR4 ;  /* 0x000000092b0472a4 */ /* 0x000fc4000f8e0204 */
[----:B------:R-:W-:Y:S01]  /*8e60*/  USHF.L.U32 UR41, UR41, 0x8, URZ ;  /* 0x0000000829297899 */ /* 0x000fe2000800063f */
[----:B------:R-:W-:Y:S01]  /*8e70*/  ULDC UR9, c[0x0][0x284] ;  /* 0x0000a10000097ab9 */ /* 0x000fe20000000800 */
[----:B------:R-:W-:Y:S01]  /*8e80*/  UIADD3 UR39, UR44, UR39, URZ ;  /* 0x000000272c277290 */ /* 0x000fe2000fffe03f */
[----:B------:R-:W-:Y:S01]  /*8e90*/  MOV R17, UR9 ;  /* 0x0000000900117c02 */ /* 0x000fe20008000f00 */
[----:B------:R-:W-:Y:S02]  /*8ea0*/  UISETP.GE.U32.AND UP1, UPT, UR44, 0x7, UPT ;  /* 0x000000072c00788c */ /* 0x000fe4000bf26070 */
[----:B------:R-:W-:-:S04]  /*8eb0*/  UISETP.GT.U32.AND UP0, UPT, UR39, 0x6, UPT ;  /* 0x000000062700788c */ /* 0x000fc8000bf04070 */
[----:B------:R-:W-:Y:S01]  /*8ec0*/  UISETP.LT.U32.AND UP0, UPT, UR44, 0x7, UP0 ;  /* 0x000000072c00788c */ /* 0x000fe20008701070 */
[----:B0-----:R-:W-:Y:S02]  /*8ed0*/  SHF.L.U32 R18, R8, 0x1, RZ ;  /* 0x0000000108127819 */ /* 0x001fe400000006ff */
[----:B------:R-:W-:Y:S02]  /*8ee0*/  SHF.R.U32.HI R0, RZ, 0x2, R8 ;  /* 0x00000002ff007819 */ /* 0x000fe40000011608 */
[----:B------:R-:W-:Y:S02]  /*8ef0*/  LOP3.LUT R18, R18, 0x6, RZ, 0xc0, !PT ;  /* 0x0000000612127812 */ /* 0x000fe400078ec0ff */
[----:B------:R-:W-:Y:S02]  /*8f00*/  LOP3.LUT R5, R8, 0x60, RZ, 0xc0, !PT ;  /* 0x0000006008057812 */ /* 0x000fe400078ec0ff */
[----:B------:R-:W-:Y:S02]  /*8f10*/  LOP3.LUT R0, R0, 0x7, RZ, 0xc0, !PT ;  /* 0x0000000700007812 */ /* 0x000fe400078ec0ff */
[----:B------:R-:W-:Y:S01]  /*8f20*/  PRMT R18, R18, R19, UR42 ;  /* 0x0000002a12127e16 */ /* 0x000fe20008000013 */
[----:B------:R-:W-:Y:S01]  /*8f30*/  USHF.L.U32 UR42, UR42, 0x8, URZ ;  /* 0x000000082a2a7899 */ /* 0x000fe2000800063f */
[----:B------:R-:W-:-:S02]  /*8f40*/  SHF.R.U32.HI R5, RZ, 0x1, R5 ;  /* 0x00000001ff057819 */ /* 0x000fc40000011605 */
[----:B------:R-:W-:Y:S01]  /*8f50*/  LOP3.LUT R3, R3, 0x40, R0, 0xe2, !PT ;  /* 0x0000004003037812 */ /* 0x000fe200078ee200 */
[----:B------:R-:W-:Y:S01]  /*8f60*/  UISETP.GE.AND UP2, UPT, UR42, UR8, UPT ;  /* 0x000000082a00728c */ /* 0x000fe2000bf46270 */
[----:B------:R-:W-:Y:S02]  /*8f70*/  SHF.R.S32.HI R19, RZ, 0x1f, R18 ;  /* 0x0000001fff137819 */ /* 0x000fe40000011412 */
[----:B------:R-:W-:Y:S01]  /*8f80*/  IADD3 R0, RZ, -R5, -R0 ;  /* 0x80000005ff007210 */ /* 0x000fe20007ffe800 */
[----:B------:R-:W-:Y:S01]  /*8f90*/  UISETP.GE.OR UP2, UPT, UR41, UR9, UP2 ;  /* 0x000000092900728c */ /* 0x000fe20009746670 */
[----:B------:R-:W-:Y:S01]  /*8fa0*/  LOP3.LUT R3, R3, UR6, R5, 0xfe, !PT ;  /* 0x0000000603037c12 */ /* 0x000fe2000f8efe05 */
[----:B------:R-:W-:-:S04]  /*8fb0*/  IMAD.WIDE.U32 R6, R6, UR43, R18 ;  /* 0x0000002b06067c25 */ /* 0x000fc8000f8e0012 */
[----:B------:R-:W-:Y:S01]  /*8fc0*/  IMAD R0, R4, -0x40, R0 ;  /* 0xffffffc004007824 */ /* 0x000fe200078e0200 */
[----:B------:R-:W-:Y:S01]  /*8fd0*/  PLOP3.LUT P0, PT, PT, PT, UP2, 0x80, 0x0 ;  /* 0x000000000000781c */ /* 0x000fe20003f0f028 */
[----:B------:R-:W-:Y:S01]  /*8fe0*/  VIADD R7, R7, UR4 ;  /* 0x0000000407077c36 */ /* 0x000fe20008000000 */
[----:B------:R-:W-:Y:S01]  /*8ff0*/  UIMAD.WIDE.U32 UR4, UR39, 0x24924925, URZ ;  /* 0x24924925270478a5 */ /* 0x000fe2000f8e003f */
[----:B------:R-:W-:Y:S01]  /*9000*/  IMAD.MOV.U32 R4, RZ, RZ, -0x2 ;  /* 0xfffffffeff047424 */ /* 0x000fe200078e00ff */
[----:B------:R-:W-:Y:S01]  /*9010*/  IADD3 R17, R17, -UR41, R0 ;  /* 0x8000002911117c10 */ /* 0x000fe2000fffe000 */
[----:B------:R-:W-:Y:S01]  /*9020*/  UMOV UR41, 0xffffffff ;  /* 0xffffffff00297882 */ /* 0x000fe20000000000 */
[----:B------:R-:W-:Y:S01]  /*9030*/  LOP3.LUT R0, R8, 0x3, RZ, 0xc0, !PT ;  /* 0x0000000308007812 */ /* 0x000fe200078ec0ff */
[----:B------:R-:W-:-:S04]  /*9040*/  UIADD3 UR4, UR39, -UR5, URZ ;  /* 0x8000000527047290 */ /* 0x000fc8000fffe03f */
[----:B------:R-:W-:Y:S01]  /*9050*/  IMAD R0, R0, R4, UR8 ;  /* 0x0000000800007e24 */ /* 0x000fe2000f8e0204 */
[----:B------:R-:W-:Y:S02]  /*9060*/  USEL UR8, URZ, 0x1, !UP0 ;  /* 0x000000013f087887 */ /* 0x000fe4000c000000 */
[----:B------:R-:W-:Y:S02]  /*9070*/  ULEA.HI UR4, UR4, UR5, URZ, 0x1f ;  /* 0x0000000504047291 */ /* 0x000fe4000f8ff83f */
[----:B------:R-:W-:Y:S01]  /*9080*/  ULOP3.LUT UR38, UR38, UR8, URZ, 0x3c, !UPT ;  /* 0x0000000826267292 */ /* 0x000fe2000f8e3c3f */
[----:B------:R-:W-:Y:S01]  /*9090*/  IADD3 R0, R0, -UR42, RZ ;  /* 0x8000002a00007c10 */ /* 0x000fe2000fffe0ff */
[----:B------:R-:W-:-:S04]  /*90a0*/  USHF.R.U32.HI UR4, URZ, 0x2, UR4 ;  /* 0x000000023f047899 */ /* 0x000fc80008011604 */
[----:B------:R-:W-:Y:S02]  /*90b0*/  @UP1 ULOP3.LUT UR38, UR38, 0x1, UR4, 0x78, !UPT ;  /* 0x0000000126261892 */ /* 0x000fe4000f8e7804 */
[----:B------:R-:W-:Y:S01]  /*90c0*/  UIMAD UR39, UR4, -0x7, UR39 ;  /* 0xfffffff9042778a4 */ /* 0x000fe2000f8e0227 */
[----:B------:R-:W-:Y:S11]  /*90d0*/  @P0 BRA `(.L_x_28) ;  /* 0x000000d4007c0947 */ /* 0x000ff60003800000 */
[----:B------:R-:W-:Y:S01]  /*90e0*/  FSETP.NEU.AND P0, PT, R16, RZ, PT ;  /* 0x000000ff1000720b */ /* 0x000fe20003f0d000 */
[----:B------:R-:W-:Y:S01]  /*90f0*/  ULDC.64 UR8, c[0x0][0x5c8] ;  /* 0x0001720000087ab9 */ /* 0x000fe20000000a00 */
[----:B------:R-:W-:Y:S01]  /*9100*/  ISETP.GT.AND P3, PT, R17, RZ, PT ;  /* 0x000000ff1100720c */ /* 0x000fe20003f64270 */
[----:B------:R-:W-:Y:S01]  /*9110*/  UIMAD UR4, UR7, UR8, URZ ;  /* 0x00000008070472a4 */ /* 0x000fe2000f8e023f */
[----:B------:R-:W-:Y:S01]  /*9120*/  IMAD.U32 R10, RZ, RZ, UR9 ;  /* 0x00000009ff0a7e24 */ /* 0x000fe2000f8e00ff */
[----:B------:R-:W-:Y:S01]  /*9130*/  BSSY B0, `(.L_x_28) ;  /* 0x0000d59000007945 */ /* 0x000fe20003800000 */
[----:B------:R-:W-:Y:S01]  /*9140*/  IMAD.WIDE.U32 R6, R3, UR8, R6 ;  /* 0x0000000803067c25 */ /* 0x000fe2000f8e0006 */
[----:B------:R-:W-:-:S03]  /*9150*/  ISETP.GT.AND P1, PT, R0, RZ, P3 ;  /* 0x000000ff0000720c */ /* 0x000fc60001f24270 */
[----:B------:R-:W-:-:S05]  /*9160*/  IMAD R10, R3, R10, UR4 ;  /* 0x00000004030a7e24 */ /* 0x000fca000f8e020a */
[----:B------:R-:W-:Y:S01]  /*9170*/  IADD3 R10, R7, R10, RZ ;  /* 0x0000000a070a7210 */ /* 0x000fe20007ffe0ff */
[----:B------:R-:W-:Y:S06]  /*9180*/  @!P0 BRA `(.L_x_29) ;  /* 0x0000009400188947 */ /* 0x000fec0003800000 */
[----:B------:R-:W0:Y:S01]  /*9190*/  LDC.64 R22, c[0x0][0x5b8] ;  /* 0x00016e00ff167b82 */ /* 0x000e220000000a00 */
[----:B------:R-:W2:Y:S01]  /*91a0*/  LDL.LU R11, [R1] ;  /* 0x00000000010b7983 */ /* 0x000ea20000300800 */
[----:B------:R-:W-:-:S06]  /*91b0*/  ULDC.64 UR4, c[0x0][0x5c0] ;  /* 0x0001700000047ab9 */ /* 0x000fcc0000000a00 */
[----:B------:R-:W1:Y:S08]  /*91c0*/  LDC.64 R14, c[0x0][0x5b0] ;  /* 0x00016c00ff0e7b82 */ /* 0x000e700000000a00 */
[----:B------:R-:W3:Y:S01]  /*91d0*/  LDC.64 R12, c[0x0][0x5a8] ;  /* 0x00016a00ff0c7b82 */ /* 0x000ee20000000a00 */
[C---:B0-----:R-:W-:Y:S02]  /*91e0*/  IMAD R157, R22.reuse, UR10, RZ ;  /* 0x0000000a169d7c24 */ /* 0x041fe4000f8e02ff */
[----:B------:R-:W-:-:S04]  /*91f0*/  IMAD.WIDE.U32 R152, R22, UR43, R18 ;  /* 0x0000002b16987c25 */ /* 0x000fc8000f8e0012 */
[----:B------:R-:W-:Y:S01]  /*9200*/  IMAD R157, R23, UR43, R157 ;  /* 0x0000002b179d7c24 */ /* 0x000fe2000f8e029d */
[----:B------:R-:W-:Y:S01]  /*9210*/  MOV R20, R152 ;  /* 0x0000009800147202 */ /* 0x000fe20000000f00 */
[----:B-1----:R-:W-:Y:S02]  /*9220*/  IMAD R156, R14, UR7, RZ ;  /* 0x000000070e9c7c24 */ /* 0x002fe4000f8e02ff */
[----:B------:R-:W-:Y:S02]  /*9230*/  IMAD.IADD R21, R153, 0x1, R157 ;  /* 0x0000000199157824 */ /* 0x000fe400078e029d */
[C---:B------:R-:W-:Y:S02]  /*9240*/  IMAD R156, R3.reuse, R15, R156 ;  /* 0x0000000f039c7224 */ /* 0x040fe400078e029c */
[----:B------:R-:W-:-:S04]  /*9250*/  IMAD.WIDE.U32 R4, R3, R14, R20 ;  /* 0x0000000e03047225 */ /* 0x000fc800078e0014 */
[----:B------:R-:W-:Y:S01]  /*9260*/  IMAD.IADD R5, R5, 0x1, R156 ;  /* 0x0000000105057824 */ /* 0x000fe200078e029c */
[----:B---3--:R-:W-:-:S04]  /*9270*/  LEA R8, P0, R4, R12, 0x2 ;  /* 0x0000000c04087211 */ /* 0x008fc800078010ff */
[----:B------:R-:W-:-:S05]  /*9280*/  LEA.HI.X R9, R4, R13, R5, 0x2, P0 ;  /* 0x0000000d04097211 */ /* 0x000fca00000f1405 */
[----:B------:R-:W3:Y:S01]  /*9290*/  @P1 LDG.E.LTC128B R23, desc[UR36][R8.64] ;  /* 0x0000002408171981 */ /* 0x000ee2000c1e1920 */
[C---:B------:R-:W-:Y:S01]  /*92a0*/  LEA R4, P0, R6.reuse, UR4, 0x2 ;  /* 0x0000000406047c11 */ /* 0x040fe2000f8010ff */
[----:B------:R-:W-:Y:S03]  /*92b0*/  BSSY B1, `(.L_x_30) ;  /* 0x000000e000017945 */ /* 0x000fe60003800000 */
[----:B------:R-:W-:Y:S01]  /*92c0*/  LEA.HI.X R5, R6, UR5, R10, 0x2, P0 ;  /* 0x0000000506057c11 */ /* 0x000fe200080f140a */
[----:B---3--:R-:W-:-:S04]  /*92d0*/  FMUL R6, R23, R16 ;  /* 0x0000001017067220 */ /* 0x008fc80000400000 */
[----:B--2---:R-:W-:-:S05]  /*92e0*/  FFMA R6, R11, R2, R6 ;  /* 0x000000020b067223 */ /* 0x004fca0000000006 */
[----:B------:R0:W-:Y:S02]  /*92f0*/  @P1 STG.E desc[UR36][R4.64], R6 ;  /* 0x0000000604001986 */ /* 0x0001e4000c101924 */
[----:B0-----:R-:W-:-:S05]  /*9300*/  IMAD.WIDE.U32 R6, R3, R14, R18 ;  /* 0x0000000e03067225 */ /* 0x001fca00078e0012 */
[----:B------:R-:W-:-:S03]  /*9310*/  IADD3 R7, R156, R7, RZ ;  /* 0x000000079c077210 */ /* 0x000fc60007ffe0ff */
[----:B------:R-:W-:-:S04]  /*9320*/  IMAD.WIDE.U32 R6, R22, UR43, R6 ;  /* 0x0000002b16067c25 */ /* 0x000fc8000f8e0006 */
[----:B------:R-:W-:Y:S01]  /*9330*/  IMAD.IADD R7, R157, 0x1, R7 ;  /* 0x000000019d077824 */ /* 0x000fe200078e0207 */
[----:B------:R-:W-:-:S04]  /*9340*/  LEA R10, P0, R6, R12, 0x2 ;  /* 0x0000000c060a7211 */ /* 0x000fc800078010ff */
[----:B------:R-:W-:Y:S02]  /*9350*/  LEA.HI.X R11, R6, R13, R7, 0x2, P0 ;  /* 0x0000000d060b7211 */ /* 0x000fe400000f1407 */
[----:B------:R-:W-:-:S13]  /*9360*/  ISETP.GT.AND P0, PT, R0, 0x1, P3 ;  /* 0x000000010000780c */ /* 0x000fda0001f04270 */
[----:B------:R-:W-:Y:S05]  /*9370*/  @!P0 BRA `(.L_x_31) ;  /* 0x0000000000048947 */ /* 0x000fea0003800000 */
[----:B------:R0:W5:Y:S02]  /*9380*/  LDG.E.LTC128B R23, desc[UR36][R10.64+0x4] ;  /* 0x000004240a177981 */ /* 0x000164000c1e1920 */
.L_x_31:
[----:B------:R-:W-:Y:S05]  /*9390*/  BSYNC B1 ;  /* 0x0000000000017941 */ /* 0x000fea0003800000 */
.L_x_30:
[----:B------:R-:W2:Y:S01]  /*93a0*/  LDL.LU R7, [R1+0x4] ;  /* 0x0000040001077983 */ /* 0x000ea20000300800 */
[----:B-----5:R-:W-:Y:S01]  /*93b0*/  FMUL R6, R23, R16 ;  /* 0x0000001017067220 */ /* 0x020fe20000400000 */
[C---:B------:R-:W-:Y:S02]  /*93c0*/  SHF.L.U64.HI R155, R14.reuse, 0x3, R15 ;  /* 0x000000030e9b7819 */ /* 0x040fe4000001020f */
[----:B------:R-:W-:Y:S01]  /*93d0*/  SHF.L.U32 R154, R14, 0x3, RZ ;  /* 0x000000030e9a7819 */ /* 0x000fe200000006ff */
[----:B------:R-:W3:Y:S01]  /*93e0*/  LDL.LU R159, [R1+0x8] ;  /* 0x00000800019f7983 */ /* 0x000ee20000300800 */
[----:B------:R-:W-:Y:S01]  /*93f0*/  ISETP.GT.AND P1, PT, R17, 0x8, PT ;  /* 0x000000081100780c */ /* 0x000fe20003f24270 */
[----:B--2---:R-:W-:-:S05]  /*9400*/  FFMA R6, R7, R2, R6 ;  /* 0x0000000207067223 */ /* 0x004fca0000000006 */
[----:B------:R1:W-:Y:S01]  /*9410*/  @P0 STG.E desc[UR36][R4.64+0x4], R6 ;  /* 0x0000040604000986 */ /* 0x0003e2000c101924 */
[----:B------:R-:W-:Y:S01]  /*9420*/  ISETP.GT.AND P0, PT, R0, RZ, P1 ;  /* 0x000000ff0000720c */ /* 0x000fe20000f04270 */
[----:B-1----:R-:W-:-:S04]  /*9430*/  IMAD.WIDE.U32 R6, R3, R14, R154 ;  /* 0x0000000e03067225 */ /* 0x002fc800078e009a */
[----:B------:R-:W-:Y:S01]  /*9440*/  IMAD.IADD R156, R156, 0x1, R7 ;  /* 0x000000019c9c7824 */ /* 0x000fe200078e0207 */
[----:B------:R-:W-:-:S04]  /*9450*/  IADD3 R7, P2, R152, R6, RZ ;  /* 0x0000000698077210 */ /* 0x000fc80007f5e0ff */
[----:B------:R-:W-:Y:S02]  /*9460*/  IADD3.X R9, R156, R21, RZ, P2, !PT ;  /* 0x000000159c097210 */ /* 0x000fe400017fe4ff */
[----:B------:R-:W-:-:S04]  /*9470*/  LEA R8, P2, R7, R12, 0x2 ;  /* 0x0000000c07087211 */ /* 0x000fc800078410ff */
[----:B------:R-:W-:-:S05]  /*9480*/  LEA.HI.X R9, R7, R13, R9, 0x2, P2 ;  /* 0x0000000d07097211 */ /* 0x000fca00010f1409 */
[----:B------:R1:W2:Y:S01]  /*9490*/  @P0 LDG.E.LTC128B R23, desc[UR36][R8.64] ;  /* 0x0000002408170981 */ /* 0x0002a2000c1e1920 */
[----:B------:R-:W-:Y:S01]  /*94a0*/  IADD3 R6, P2, R18, R6, RZ ;  /* 0x0000000612067210 */ /* 0x000fe20007f5e0ff */
[----:B------:R-:W-:Y:S01]  /*94b0*/  IMAD.U32 R158, RZ, RZ, UR8 ;  /* 0x00000008ff9e7e24 */ /* 0x000fe2000f8e00ff */
[----:B------:R-:W-:Y:S01]  /*94c0*/  ISETP.GT.AND P4, PT, R0, 0x1, P1 ;  /* 0x000000010000780c */ /* 0x000fe20000f84270 */
[----:B------:R-:W-:Y:S02]  /*94d0*/  BSSY B1, `(.L_x_32) ;  /* 0x0000011000017945 */ /* 0x000fe40003800000 */
[----:B------:R-:W-:Y:S01]  /*94e0*/  IMAD.X R7, R19, 0x1, R156, P2 ;  /* 0x0000000113077824 */ /* 0x000fe200010e069c */
[----:B------:R-:W-:Y:S02]  /*94f0*/  MOV R156, UR9 ;  /* 0x00000009009c7c02 */ /* 0x000fe40008000f00 */
[----:B------:R-:W-:Y:S01]  /*9500*/  SHF.L.U32 R158, R158, 0x5, RZ ;  /* 0x000000059e9e7819 */ /* 0x000fe200000006ff */
[----:B------:R-:W-:-:S05]  /*9510*/  IMAD.WIDE.U32 R6, R22, UR43, R6 ;  /* 0x0000002b16067c25 */ /* 0x000fca000f8e0006 */
[----:B------:R-:W-:Y:S02]  /*9520*/  IADD3 R7, R157, R7, RZ ;  /* 0x000000079d077210 */ /* 0x000fe40007ffe0ff */
[----:B-1----:R-:W-:-:S04]  /*9530*/  LEA R8, P2, R6, R12, 0x2 ;  /* 0x0000000c06087211 */ /* 0x002fc800078410ff */
[----:B------:R-:W-:Y:S01]  /*9540*/  LEA.HI.X R9, R6, R13, R7, 0x2, P2 ;  /* 0x0000000d06097211 */ /* 0x000fe200010f1407 */
[----:B------:R-:W-:-:S05]  /*9550*/  IMAD.U32 R6, RZ, RZ, UR8 ;  /* 0x00000008ff067e24 */ /* 0x000fca000f8e00ff */
[----:B------:R-:W-:Y:S01]  /*9560*/  SHF.L.U64.HI R156, R6, 0x5, R156 ;  /* 0x00000005069c7819 */ /* 0x000fe2000001029c */
[----:B--2---:R-:W-:-:S04]  /*9570*/  FMUL R6, R23, R16 ;  /* 0x0000001017067220 */ /* 0x004fc80000400000 */
[----:B---3--:R-:W-:Y:S01]  /*9580*/  FFMA R159, R159, R2, R6 ;  /* 0x000000029f9f7223 */ /* 0x008fe20000000006 */
[----:B------:R-:W-:-:S05]  /*9590*/  IADD3 R6, P2, R158, R4, RZ ;  /* 0x000000049e067210 */ /* 0x000fca0007f5e0ff */
[----:B------:R-:W-:-:S05]  /*95a0*/  IMAD.X R7, R156, 0x1, R5, P2 ;  /* 0x000000019c077824 */ /* 0x000fca00010e0605 */
[----:B------:R1:W-:Y:S01]  /*95b0*/  @P0 STG.E desc[UR36][R6.64], R159 ;  /* 0x0000009f06000986 */ /* 0x0003e2000c101924 */
[----:B------:R-:W-:Y:S05]  /*95c0*/  @!P4 BRA `(.L_x_33) ;  /* 0x000000000004c947 */ /* 0x000fea0003800000 */
[----:B------:R2:W5:Y:S02]  /*95d0*/  LDG.E.LTC128B R23, desc[UR36][R8.64+0x4] ;  /* 0x0000042408177981 */ /* 0x000564000c1e1920 */
.L_x_33:
[----:B------:R-:W-:Y:S05]  /*95e0*/  BSYNC B1 ;  /* 0x0000000000017941 */ /* 0x000fea0003800000 */
.L_x_32:
[----:B------:R-:W3:Y:S01]  /*95f0*/  LDL.LU R161, [R1+0xc] ;  /* 0x00000c0001a17983 */ /* 0x000ee20000300800 */
[----:B-1---5:R-:W-:Y:S01]  /*9600*/  FMUL R159, R23, R16 ;  /* 0x00000010179f7220 */ /* 0x022fe20000400000 */
[----:B------:R-:W-:Y:S01]  /*9610*/  ISETP.GT.AND P0, PT, R0, 0x8, P3 ;  /* 0x000000080000780c */ /* 0x000fe20001f04270 */
[----:B------:R-:W-:Y:S02]  /*9620*/  BSSY B1, `(.L_x_34) ;  /* 0x0000005000017945 */ /* 0x000fe40003800000 */
[----:B---3--:R-:W-:-:S05]  /*9630*/  FFMA R159, R161, R2, R159 ;  /* 0x00000002a19f7223 */ /* 0x008fca000000009f */
[----:B------:R1:W-:Y:S05]  /*9640*/  @P4 STG.E desc[UR36][R6.64+0x4], R159 ;  /* 0x0000049f06004986 */ /* 0x0003ea000c101924 */
[----:B------:R-:W-:Y:S05]  /*9650*/  @!P0 BRA `(.L_x_35) ;  /* 0x0000000000048947 */ /* 0x000fea0003800000 */
[----:B------:R3:W5:Y:S02]  /*9660*/  LDG.E.LTC128B R23, desc[UR36][R10.64+0x20] ;  /* 0x000020240a177981 */ /* 0x000764000c1e1920 */
.L_x_35:
[----:B------:R-:W-:Y:S05]  /*9670*/  BSYNC B1 ;  /* 0x0000000000017941 */ /* 0x000fea0003800000 */
.L_x_34:
[----:B------:R-:W4:Y:S01]  /*9680*/  LDL.LU R161, [R1+0x10] ;  /* 0x0000100001a17983 */ /* 0x000f220000300800 */
[----:B-1---5:R-:W-:Y:S01]  /*9690*/  FMUL R159, R23, R16 ;  /* 0x00000010179f7220 */ /* 0x022fe20000400000 */
[----:B------:R-:W-:Y:S01]  /*96a0*/  ISETP.GT.AND P2, PT, R0, 0x9, P3 ;  /* 0x000000090000780c */ /* 0x000fe20001f44270 */
[----:B------:R-:W-:Y:S02]  /*96b0*/  BSSY B1, `(.L_x_36) ;  /* 0x0000005000017945 */ /* 0x000fe40003800000 */
[----:B----4-:R-:W-:-:S05]  /*96c0*/  FFMA R159, R161, R2, R159 ;  /* 0x00000002a19f7223 */ /* 0x010fca000000009f */
[----:B------:R1:W-:Y:S05]  /*96d0*/  @P0 STG.E desc[UR36][R4.64+0x20], R159 ;  /* 0x0000209f04000986 */ /* 0x0003ea000c101924 */
[----:B------:R-:W-:Y:S05]  /*96e0*/  @!P2 BRA `(.L_x_37) ;  /* 0x000000000004a947 */ /* 0x000fea0003800000 */
[----:B------:R4:W5:Y:S02]  /*96f0*/  LDG.E.LTC128B R23, desc[UR36][R10.64+0x24] ;  /* 0x000024240a177981 */ /* 0x000964000c1e1920 */
.L_x_37:
[----:B------:R-:W-:Y:S05]  /*9700*/  BSYNC B1 ;  /* 0x0000000000017941 */ /* 0x000fea0003800000 */
.L_x_36:
[----:B------:R-:W2:Y:S01]  /*9710*/  LDL.LU R161, [R1+0x14] ;  /* 0x0000140001a17983 */ /* 0x000ea20000300800 */
[----:B-1---5:R-:W-:Y:S01]  /*9720*/  FMUL R159, R23, R16 ;  /* 0x00000010179f7220 */ /* 0x022fe20000400000 */
[----:B------:R-:W-:Y:S01]  /*9730*/  ISETP.GT.AND P0, PT, R0, 0x8, P1 ;  /* 0x000000080000780c */ /* 0x000fe20000f04270 */
[----:B------:R-:W-:Y:S02]  /*9740*/  BSSY B1, `(.L_x_38) ;  /* 0x0000005000017945 */ /* 0x000fe40003800000 */
[----:B--2---:R-:W-:-:S05]  /*9750*/  FFMA R159, R161, R2, R159 ;  /* 0x00000002a19f7223 */ /* 0x004fca000000009f */
[----:B------:R1:W-:Y:S05]  /*9760*/  @P2 STG.E desc[UR36][R4.64+0x24], R159 ;  /* 0x0000249f04002986 */ /* 0x0003ea000c101924 */
[----:B------:R-:W-:Y:S05]  /*9770*/  @!P0 BRA `(.L_x_39) ;  /* 0x0000000000048947 */ /* 0x000fea0003800000 */
[----:B------:R2:W5:Y:S02]  /*9780*/  LDG.E.LTC128B R23, desc[UR36][R8.64+0x20] ;  /* 0x0000202408177981 */ /* 0x000564000c1e1920 */
.L_x_39:
[----:B------:R-:W-:Y:S05]  /*9790*/  BSYNC B1 ;  /* 0x0000000000017941 */ /* 0x000fea0003800000 */
.L_x_38:
        /* <DEDUP_REMOVED lines=8> */
.L_x_41:
[----:B------:R-:W-:Y:S05]  /*9820*/  BSYNC B1 ;  /* 0x0000000000017941 */ /* 0x000fea0003800000 */
.L_x_40:
        /* <DEDUP_REMOVED lines=8> */
.L_x_43:
[----:B------:R-:W-:Y:S05]  /*98b0*/  BSYNC B1 ;  /* 0x0000000000017941 */ /* 0x000fea0003800000 */
.L_x_42:
        /* <DEDUP_REMOVED lines=8> */
.L_x_45:
[----:B------:R-:W-:Y:S05]  /*9940*/  BSYNC B1 ;  /* 0x0000000000017941 */ /* 0x000fea0003800000 */
.L_x_44:
        /* <DEDUP_REMOVED lines=8> */
.L_x_47:
[----:B------:R-:W-:Y:S05]  /*99d0*/  BSYNC B1 ;  /* 0x0000000000017941 */ /* 0x000fea0003800000 */
.L_x_46:
        /* <DEDUP_REMOVED lines=8> */
.L_x_49:
[----:B------:R-:W-:Y:S05]  /*9a60*/  BSYNC B1 ;  /* 0x0000000000017941 */ /* 0x000fea0003800000 */
.L_x_48:
        /* <DEDUP_REMOVED lines=8> */
.L_x_51:
[----:B------:R-:W-:Y:S05]  /*9af0*/  BSYNC B1 ;  /* 0x0000000000017941 */ /* 0x000fea0003800000 */
.L_x_50:
        /* <DEDUP_REMOVED lines=8> */
.L_x_53:
[----:B------:R-:W-:Y:S05]  /*9b80*/  BSYNC B1 ;  /* 0x0000000000017941 */ /* 0x000fea0003800000 */
.L_x_52:
        /* <DEDUP_REMOVED lines=8> */
.L_x_55:
[----:B------:R-:W-:Y:S05]  /*9c10*/  BSYNC B1 ;  /* 0x0000000000017941 */ /* 0x000fea0003800000 */
.L_x_54:
        /* <DEDUP_REMOVED lines=8> */
.L_x_57:
[----:B------:R-:W-:Y:S05]  /*9ca0*/  BSYNC B1 ;  /* 0x0000000000017941 */ /* 0x000fea0003800000 */
.L_x_56:
        /* <DEDUP_REMOVED lines=8> */
.L_x_59:
[----:B------:R-:W-:Y:S05]  /*9d30*/  BSYNC B1 ;  /* 0x0000000000017941 */ /* 0x000fea0003800000 */
.L_x_58:
        /* <DEDUP_REMOVED lines=8> */
.L_x_61:
[----:B------:R-:W-:Y:S05]  /*9dc0*/  BSYNC B1 ;  /* 0x0000000000017941 */ /* 0x000fea0003800000 */
.L_x_60:
        /* <DEDUP_REMOVED lines=8> */
.L_x_63:
[----:B------:R-:W-:Y:S05]  /*9e50*/  BSYNC B1 ;  /* 0x0000000000017941 */ /* 0x000fea0003800000 */
.L_x_62:
        /* <DEDUP_REMOVED lines=8> */
.L_x_65:
[----:B------:R-:W-:Y:S05]  /*9ee0*/  BSYNC B1 ;  /* 0x0000000000017941 */ /* 0x000fea0003800000 */
.L_x_64:
        /* <DEDUP_REMOVED lines=8> */
.L_x_67:
[----:B------:R-:W-:Y:S05]  /*9f70*/  BSYNC B1 ;  /* 0x0000000000017941 */ /* 0x000fea0003800000 */
.L_x_66:
        /* <DEDUP_REMOVED lines=8> */
.L_x_69:
[----:B------:R-:W-:Y:S05]  /*a000*/  BSYNC B1 ;  /* 0x0000000000017941 */ /* 0x000fea0003800000 */
.L_x_68:
        /* <DEDUP_REMOVED lines=8> */
.L_x_71:
[----:B------:R-:W-:Y:S05]  /*a090*/  BSYNC B1 ;  /* 0x0000000000017941 */ /* 0x000fea0003800000 */
.L_x_70:
        /* <DEDUP_REMOVED lines=8> */
.L_x_73:
[----:B------:R-:W-:Y:S05]  /*a120*/  BSYNC B1 ;  /* 0x0000000000017941 */ /* 0x000fea0003800000 */
.L_x_72:
        /* <DEDUP_REMOVED lines=8> */
.L_x_75:
[----:B------:R-:W-:Y:S05]  /*a1b0*/  BSYNC B1 ;  /* 0x0000000000017941 */ /* 0x000fea0003800000 */
.L_x_74:
        /* <DEDUP_REMOVED lines=8> */
.L_x_77:
[----:B------:R-:W-:Y:S05]  /*a240*/  BSYNC B1 ;  /* 0x0000000000017941 */ /* 0x000fea0003800000 */
.L_x_76:
        /* <DEDUP_REMOVED lines=8> */
.L_x_79:
[----:B------:R-:W-:Y:S05]  /*a2d0*/  BSYNC B1 ;  /* 0x0000000000017941 */ /* 0x000fea0003800000 */
.L_x_78:
        /* <DEDUP_REMOVED lines=8> */
.L_x_81:
[----:B------:R-:W-:Y:S05]  /*a360*/  BSYNC B1 ;  /* 0x0000000000017941 */ /* 0x000fea0003800000 */
.L_x_80:
        /* <DEDUP_REMOVED lines=8> */
.L_x_83:
[----:B------:R-:W-:Y:S05]  /*a3f0*/  BSYNC B1 ;  /* 0x0000000000017941 */ /* 0x000fea0003800000 */
.L_x_82:
        /* <DEDUP_REMOVED lines=8> */
.L_x_85:
[----:B------:R-:W-:Y:S05]  /*a480*/  BSYNC B1 ;  /* 0x0000000000017941 */ /* 0x000fea0003800000 */
.L_x_84:
        /* <DEDUP_REMOVED lines=8> */
.L_x_87:
[----:B------:R-:W-:Y:S05]  /*a510*/  BSYNC B1 ;  /* 0x0000000000017941 */ /* 0x000fea0003800000 */
.L_x_86:
        /* <DEDUP_REMOVED lines=8> */
.L_x_89:
[----:B------:R-:W-:Y:S05]  /*a5a0*/  BSYNC B1 ;  /* 0x0000000000017941 */ /* 0x000fea0003800000 */
.L_x_88:
        /* <DEDUP_REMOVED lines=8> */
.L_x_91:
[----:B------:R-:W-:Y:S05]  /*a630*/  BSYNC B1 ;  /* 0x0000000000017941 */ /* 0x000fea0003800000 */
.L_x_90:
        /* <DEDUP_REMOVED lines=8> */
.L_x_93:
[----:B------:R-:W-:Y:S05]  /*a6c0*/  BSYNC B1 ;  /* 0x0000000000017941 */ /* 0x000fea0003800000 */
.L_x_92:
        /* <DEDUP_REMOVED lines=8> */
.L_x_95:
[----:B------:R-:W-:Y:S05]  /*a750*/  BSYNC B1 ;  /* 0x0000000000017941 */ /* 0x000fea0003800000 */
.L_x_94:
        /* <DEDUP_REMOVED lines=8> */
.L_x_97:
[----:B------:R-:W-:Y:S05]  /*a7e0*/  BSYNC B1 ;  /* 0x0000000000017941 */ /* 0x000fea0003800000 */
.L_x_96:
        /* <DEDUP_REMOVED lines=8> */
.L_x_99:
[----:B------:R-:W-:Y:S05]  /*a870*/  BSYNC B1 ;  /* 0x0000000000017941 */ /* 0x000fea0003800000 */
.L_x_98:
        /* <DEDUP_REMOVED lines=8> */
.L_x_101:
[----:B------:R-:W-:Y:S05]  /*a900*/  BSYNC B1 ;  /* 0x0000000000017941 */ /* 0x000fea0003800000 */
.L_x_100:
        /* <DEDUP_REMOVED lines=8> */
.L_x_103:
[----:B------:R-:W-:Y:S05]  /*a990*/  BSYNC B1 ;  /* 0x0000000000017941 */ /* 0x000fea0003800000 */
.L_x_102:
        /* <DEDUP_REMOVED lines=8> */
.L_x_105:
[----:B------:R-:W-:Y:S05]  /*aa20*/  BSYNC B1 ;  /* 0x0000000000017941 */ /* 0x000fea0003800000 */
.L_x_104:
        /* <DEDUP_REMOVED lines=8> */
.L_x_107:
[----:B------:R-:W-:Y:S05]  /*aab0*/  BSYNC B1 ;  /* 0x0000000000017941 */ /* 0x000fea0003800000 */
.L_x_106:
        /* <DEDUP_REMOVED lines=8> */
.L_x_109:
[----:B------:R-:W-:Y:S05]  /*ab40*/  BSYNC B1 ;  /* 0x0000000000017941 */ /* 0x000fea0003800000 */
.L_x_108:
        /* <DEDUP_REMOVED lines=8> */
.L_x_111:
[----:B------:R-:W-:Y:S05]  /*abd0*/  BSYNC B1 ;  /* 0x0000000000017941 */ /* 0x000fea0003800000 */
.L_x_110:
        /* <DEDUP_REMOVED lines=8> */
.L_x_113:
[----:B------:R-:W-:Y:S05]  /*ac60*/  BSYNC B1 ;  /* 0x0000000000017941 */ /* 0x000fea0003800000 */
.L_x_112:
        /* <DEDUP_REMOVED lines=8> */
.L_x_115:
[----:B------:R-:W-:Y:S05]  /*acf0*/  BSYNC B1 ;  /* 0x0000000000017941 */ /* 0x000fea0003800000 */
.L_x_114:
        /* <DEDUP_REMOVED lines=8> */
.L_x_117:
[----:B------:R-:W-:Y:S05]  /*ad80*/  BSYNC B1 ;  /* 0x0000000000017941 */ /* 0x000fea0003800000 */
.L_x_116:
        /* <DEDUP_REMOVED lines=8> */
.L_x_119:
[----:B------:R-:W-:Y:S05]  /*ae10*/  BSYNC B1 ;  /* 0x0000000000017941 */ /* 0x000fea0003800000 */
.L_x_118:
        /* <DEDUP_REMOVED lines=8> */
.L_x_121:
[----:B------:R-:W-:Y:S05]  /*aea0*/  BSYNC B1 ;  /* 0x0000000000017941 */ /* 0x000fea0003800000 */
.L_x_120:
        /* <DEDUP_REMOVED lines=8> */
.L_x_123:
[----:B------:R-:W-:Y:S05]  /*af30*/  BSYNC B1 ;  /* 0x0000000000017941 */ /* 0x000fea0003800000 */
.L_x_122:
        /* <DEDUP_REMOVED lines=8> */
.L_x_125:
[----:B------:R-:W-:Y:S05]  /*afc0*/  BSYNC B1 ;  /* 0x0000000000017941 */ /* 0x000fea0003800000 */
.L_x_124:
        /* <DEDUP_REMOVED lines=8> */
.L_x_127:
[----:B------:R-:W-:Y:S05]  /*b050*/  BSYNC B1 ;  /* 0x0000000000017941 */ /* 0x000fea0003800000 */
.L_x_126:
        /* <DEDUP_REMOVED lines=8> */
.L_x_129:
[----:B------:R-:W-:Y:S05]  /*b0e0*/  BSYNC B1 ;  /* 0x0000000000017941 */ /* 0x000fea0003800000 */
.L_x_128:
        /* <DEDUP_REMOVED lines=8> */
.L_x_131:
[----:B------:R-:W-:Y:S05]  /*b170*/  BSYNC B1 ;  /* 0x0000000000017941 */ /* 0x000fea0003800000 */
.L_x_130:
        /* <DEDUP_REMOVED lines=8> */
.L_x_133:
[----:B------:R-:W-:Y:S05]  /*b200*/  BSYNC B1 ;  /* 0x0000000000017941 */ /* 0x000fea0003800000 */
.L_x_132:
        /* <DEDUP_REMOVED lines=8> */
.L_x_135:
[----:B------:R-:W-:Y:S05]  /*b290*/  BSYNC B1 ;  /* 0x0000000000017941 */ /* 0x000fea0003800000 */
.L_x_134:
        /* <DEDUP_REMOVED lines=8> */
.L_x_137:
[----:B------:R-:W-:Y:S05]  /*b320*/  BSYNC B1 ;  /* 0x0000000000017941 */ /* 0x000fea0003800000 */
.L_x_136:
        /* <DEDUP_REMOVED lines=8> */
.L_x_139:
[----:B------:R-:W-:Y:S05]  /*b3b0*/  BSYNC B1 ;  /* 0x0000000000017941 */ /* 0x000fea0003800000 */
.L_x_138:
        /* <DEDUP_REMOVED lines=8> */
.L_x_141:
[----:B------:R-:W-:Y:S05]  /*b440*/  BSYNC B1 ;  /* 0x0000000000017941 */ /* 0x000fea0003800000 */
.L_x_140:
        /* <DEDUP_REMOVED lines=8> */
.L_x_143:
[----:B------:R-:W-:Y:S05]  /*b4d0*/  BSYNC B1 ;  /* 0x0000000000017941 */ /* 0x000fea0003800000 */
.L_x_142:
        /* <DEDUP_REMOVED lines=8> */
.L_x_145:
[----:B------:R-:W-:Y:S05]  /*b560*/  BSYNC B1 ;  /* 0x0000000000017941 */ /* 0x000fea0003800000 */
.L_x_144:
        /* <DEDUP_REMOVED lines=8> */
.L_x_147:
[----:B------:R-:W-:Y:S05]  /*b5f0*/  BSYNC B1 ;  /* 0x0000000000017941 */ /* 0x000fea0003800000 */
.L_x_146:
        /* <DEDUP_REMOVED lines=8> */
.L_x_149:
[----:B------:R-:W-:Y:S05]  /*b680*/  BSYNC B1 ;  /* 0x0000000000017941 */ /* 0x000fea0003800000 */
.L_x_148:
        /* <DEDUP_REMOVED lines=8> */
.L_x_151:
[----:B------:R-:W-:Y:S05]  /*b710*/  BSYNC B1 ;  /* 0x0000000000017941 */ /* 0x000fea0003800000 */
.L_x_150:
        /* <DEDUP_REMOVED lines=8> */
.L_x_153:
[----:B------:R-:W-:Y:S05]  /*b7a0*/  BSYNC B1 ;  /* 0x0000000000017941 */ /* 0x000fea0003800000 */
.L_x_152:
        /* <DEDUP_REMOVED lines=8> */
.L_x_155:
[----:B------:R-:W-:Y:S05]  /*b830*/  BSYNC B1 ;  /* 0x0000000000017941 */ /* 0x000fea0003800000 */
.L_x_154:
        /* <DEDUP_REMOVED lines=8> */
.L_x_157:
[----:B------:R-:W-:Y:S05]  /*b8c0*/  BSYNC B1 ;  /* 0x0000000000017941 */ /* 0x000fea0003800000 */
.L_x_156:
        /* <DEDUP_REMOVED lines=8> */
.L_x_159:
[----:B------:R-:W-:Y:S05]  /*b950*/  BSYNC B1 ;  /* 0x0000000000017941 */ /* 0x000fea0003800000 */
.L_x_158:
        /* <DEDUP_REMOVED lines=8> */
.L_x_161:
[----:B------:R-:W-:Y:S05]  /*b9e0*/  BSYNC B1 ;  /* 0x0000000000017941 */ /* 0x000fea0003800000 */
.L_x_160:
        /* <DEDUP_REMOVED lines=8> */
.L_x_163:
[----:B------:R-:W-:Y:S05]  /*ba70*/  BSYNC B1 ;  /* 0x0000000000017941 */ /* 0x000fea0003800000 */
.L_x_162:
        /* <DEDUP_REMOVED lines=8> */
.L_x_165:
[----:B------:R-:W-:Y:S05]  /*bb00*/  BSYNC B1 ;  /* 0x0000000000017941 */ /* 0x000fea0003800000 */
.L_x_164:
        /* <DEDUP_REMOVED lines=8> */
.L_x_167:
[----:B------:R-:W-:Y:S05]  /*bb90*/  BSYNC B1 ;  /* 0x0000000000017941 */ /* 0x000fea0003800000 */
.L_x_166:
        /* <DEDUP_REMOVED lines=8> */
.L_x_169:
[----:B------:R-:W-:Y:S05]  /*bc20*/  BSYNC B1 ;  /* 0x0000000000017941 */ /* 0x000fea0003800000 */
.L_x_168:
        /* <DEDUP_REMOVED lines=8> */
.L_x_171:
[----:B------:R-:W-:Y:S05]  /*bcb0*/  BSYNC B1 ;  /* 0x0000000000017941 */ /* 0x000fea0003800000 */
.L_x_170:
        /* <DEDUP_REMOVED lines=8> */
.L_x_173:
[----:B------:R-:W-:Y:S05]  /*bd40*/  BSYNC B1 ;  /* 0x0000000000017941 */ /* 0x000fea0003800000 */
.L_x_172:
        /* <DEDUP_REMOVED lines=8> */
.L_x_175:
[----:B------:R-:W-:Y:S05]  /*bdd0*/  BSYNC B1 ;  /* 0x0000000000017941 */ /* 0x000fea0003800000 */
.L_x_174:
        /* <DEDUP_REMOVED lines=8> */
.L_x_177:
[----:B------:R-:W-:Y:S05]  /*be60*/  BSYNC B1 ;  /* 0x0000000000017941 */ /* 0x000fea0003800000 */
.L_x_176:
        /* <DEDUP_REMOVED lines=8> */
.L_x_179:
[----:B------:R-:W-:Y:S05]  /*bef0*/  BSYNC B1 ;  /* 0x0000000000017941 */ /* 0x000fea0003800000 */
.L_x_178:
        /* <DEDUP_REMOVED lines=8> */
.L_x_181:
[----:B------:R-:W-:Y:S05]  /*bf80*/  BSYNC B1 ;  /* 0x0000000000017941 */ /* 0x000fea0003800000 */
.L_x_180:
        /* <DEDUP_REMOVED lines=8> */
.L_x_183:
[----:B------:R-:W-:Y:S05]  /*c010*/  BSYNC B1 ;  /* 0x0000000000017941 */ /* 0x000fea0003800000 */
.L_x_182:
        /* <DEDUP_REMOVED lines=8> */
.L_x_185:
[----:B------:R-:W-:Y:S05]  /*c0a0*/  BSYNC B1 ;  /* 0x0000000000017941 */ /* 0x000fea0003800000 */
.L_x_184:
        /* <DEDUP_REMOVED lines=8> */
.L_x_187:
[----:B------:R-:W-:Y:S05]  /*c130*/  BSYNC B1 ;  /* 0x0000000000017941 */ /* 0x000fea0003800000 */
.L_x_186:
        /* <DEDUP_REMOVED lines=8> */
.L_x_189:
[----:B------:R-:W-:Y:S05]  /*c1c0*/  BSYNC B1 ;  /* 0x0000000000017941 */ /* 0x000fea0003800000 */
.L_x_188:
        /* <DEDUP_REMOVED lines=8> */
.L_x_191:
[----:B------:R-:W-:Y:S05]  /*c250*/  BSYNC B1 ;  /* 0x0000000000017941 */ /* 0x000fea0003800000 */
.L_x_190:
        /* <DEDUP_REMOVED lines=8> */
.L_x_193:
[----:B------:R-:W-:Y:S05]  /*c2e0*/  BSYNC B1 ;  /* 0x0000000000017941 */ /* 0x000fea0003800000 */
.L_x_192:
        /* <DEDUP_REMOVED lines=8> */
.L_x_195:
[----:B------:R-:W-:Y:S05]  /*c370*/  BSYNC B1 ;  /* 0x0000000000017941 */ /* 0x000fea0003800000 */
.L_x_194:
        /* <DEDUP_REMOVED lines=8> */
.L_x_197:
[----:B------:R-:W-:Y:S05]  /*c400*/  BSYNC B1 ;  /* 0x0000000000017941 */ /* 0x000fea0003800000 */
.L_x_196:
        /* <DEDUP_REMOVED lines=8> */
.L_x_199:
[----:B------:R-:W-:Y:S05]  /*c490*/  BSYNC B1 ;  /* 0x0000000000017941 */ /* 0x000fea0003800000 */
.L_x_198:
        /* <DEDUP_REMOVED lines=8> */
.L_x_201:
[----:B------:R-:W-:Y:S05]  /*c520*/  BSYNC B1 ;  /* 0x0000000000017941 */ /* 0x000fea0003800000 */
.L_x_200:
        /* <DEDUP_REMOVED lines=8> */
.L_x_203:
[----:B------:R-:W-:Y:S05]  /*c5b0*/  BSYNC B1 ;  /* 0x0000000000017941 */ /* 0x000fea0003800000 */
.L_x_202:
        /* <DEDUP_REMOVED lines=8> */
.L_x_205:
[----:B------:R-:W-:Y:S05]  /*c640*/  BSYNC B1 ;  /* 0x0000000000017941 */ /* 0x000fea0003800000 */
.L_x_204:
        /* <DEDUP_REMOVED lines=8> */
.L_x_207:
[----:B------:R-:W-:Y:S05]  /*c6d0*/  BSYNC B1 ;  /* 0x0000000000017941 */ /* 0x000fea0003800000 */
.L_x_206:
        /* <DEDUP_REMOVED lines=8> */
.L_x_209:
[----:B------:R-:W-:Y:S05]  /*c760*/  BSYNC B1 ;  /* 0x0000000000017941 */ /* 0x000fea0003800000 */
.L_x_208:
        /* <DEDUP_REMOVED lines=8> */
.L_x_211:
[----:B------:R-:W-:Y:S05]  /*c7f0*/  BSYNC B1 ;  /* 0x0000000000017941 */ /* 0x000fea0003800000 */
.L_x_210:
        /* <DEDUP_REMOVED lines=8> */
.L_x_213:
[----:B------:R-:W-:Y:S05]  /*c880*/  BSYNC B1 ;  /* 0x0000000000017941 */ /* 0x000fea0003800000 */
.L_x_212:
        /* <DEDUP_REMOVED lines=8> */
.L_x_215:
[----:B------:R-:W-:Y:S05]  /*c910*/  BSYNC B1 ;  /* 0x0000000000017941 */ /* 0x000fea0003800000 */
.L_x_214:
        /* <DEDUP_REMOVED lines=8> */
.L_x_217:
[----:B------:R-:W-:Y:S05]  /*c9a0*/  BSYNC B1 ;  /* 0x0000000000017941 */ /* 0x000fea0003800000 */
.L_x_216:
        /* <DEDUP_REMOVED lines=8> */
.L_x_219:
[----:B------:R-:W-:Y:S05]  /*ca30*/  BSYNC B1 ;  /* 0x0000000000017941 */ /* 0x000fea0003800000 */
.L_x_218:
        /* <DEDUP_REMOVED lines=8> */
.L_x_221:
[----:B------:R-:W-:Y:S05]  /*cac0*/  BSYNC B1 ;  /* 0x0000000000017941 */ /* 0x000fea0003800000 */
.L_x_220:
        /* <DEDUP_REMOVED lines=8> */
.L_x_223:
[----:B------:R-:W-:Y:S05]  /*cb50*/  BSYNC B1 ;  /* 0x0000000000017941 */ /* 0x000fea0003800000 */
.L_x_222:
        /* <DEDUP_REMOVED lines=8> */
.L_x_225:
[----:B------:R-:W-:Y:S05]  /*cbe0*/  BSYNC B1 ;  /* 0x0000000000017941 */ /* 0x000fea0003800000 */
.L_x_224:
        /* <DEDUP_REMOVED lines=8> */
.L_x_227:
[----:B------:R-:W-:Y:S05]  /*cc70*/  BSYNC B1 ;  /* 0x0000000000017941 */ /* 0x000fea0003800000 */
.L_x_226:
        /* <DEDUP_REMOVED lines=8> */
.L_x_229:
[----:B------:R-:W-:Y:S05]  /*cd00*/  BSYNC B1 ;  /* 0x0000000000017941 */ /* 0x000fea0003800000 */
.L_x_228:
        /* <DEDUP_REMOVED lines=8> */
.L_x_231:
[----:B------:R-:W-:Y:S05]  /*cd90*/  BSYNC B1 ;  /* 0x0000000000017941 */ /* 0x000fea0003800000 */
.L_x_230:
        /* <DEDUP_REMOVED lines=8> */
.L_x_233:
[----:B------:R-:W-:Y:S05]  /*ce20*/  BSYNC B1 ;  /* 0x0000000000017941 */ /* 0x000fea0003800000 */
.L_x_232:
        /* <DEDUP_REMOVED lines=8> */
.L_x_235:
[----:B------:R-:W-:Y:S05]  /*ceb0*/  BSYNC B1 ;  /* 0x0000000000017941 */ /* 0x000fea0003800000 */
.L_x_234:
        /* <DEDUP_REMOVED lines=8> */
.L_x_237:
[----:B------:R-:W-:Y:S05]  /*cf40*/  BSYNC B1 ;  /* 0x0000000000017941 */ /* 0x000fea0003800000 */
.L_x_236:
        /* <DEDUP_REMOVED lines=8> */
.L_x_239:
[----:B------:R-:W-:Y:S05]  /*cfd0*/  BSYNC B1 ;  /* 0x0000000000017941 */ /* 0x000fea0003800000 */
.L_x_238:
        /* <DEDUP_REMOVED lines=8> */
.L_x_241:
[----:B------:R-:W-:Y:S05]  /*d060*/  BSYNC B1 ;  /* 0x0000000000017941 */ /* 0x000fea0003800000 */
.L_x_240:
        /* <DEDUP_REMOVED lines=8> */
.L_x_243:
[----:B------:R-:W-:Y:S05]  /*d0f0*/  BSYNC B1 ;  /* 0x0000000000017941 */ /* 0x000fea0003800000 */
.L_x_242:
        /* <DEDUP_REMOVED lines=8> */
.L_x_245:
[----:B------:R-:W-:Y:S05]  /*d180*/  BSYNC B1 ;  /* 0x0000000000017941 */ /* 0x000fea0003800000 */
.L_x_244:
        /* <DEDUP_REMOVED lines=8> */
.L_x_247:
[----:B------:R-:W-:Y:S05]  /*d210*/  BSYNC B1 ;  /* 0x0000000000017941 */ /* 0x000fea0003800000 */
.L_x_246:
        /* <DEDUP_REMOVED lines=8> */
.L_x_249:
[----:B------:R-:W-:Y:S05]  /*d2a0*/  BSYNC B1 ;  /* 0x0000000000017941 */ /* 0x000fea0003800000 */
.L_x_248:
        /* <DEDUP_REMOVED lines=8> */
.L_x_251:
[----:B------:R-:W-:Y:S05]  /*d330*/  BSYNC B1 ;  /* 0x0000000000017941 */ /* 0x000fea0003800000 */
.L_x_250:
        /* <DEDUP_REMOVED lines=8> */
.L_x_253:
[----:B------:R-:W-:Y:S05]  /*d3c0*/  BSYNC B1 ;  /* 0x0000000000017941 */ /* 0x000fea0003800000 */
.L_x_252:
        /* <DEDUP_REMOVED lines=8> */
.L_x_255:
[----:B------:R-:W-:Y:S05]  /*d450*/  BSYNC B1 ;  /* 0x0000000000017941 */ /* 0x000fea0003800000 */
.L_x_254:
        /* <DEDUP_REMOVED lines=8> */
.L_x_257:
[----:B------:R-:W-:Y:S05]  /*d4e0*/  BSYNC B1 ;  /* 0x0000000000017941 */ /* 0x000fea0003800000 */
.L_x_256:
        /* <DEDUP_REMOVED lines=8> */
.L_x_259:
[----:B------:R-:W-:Y:S05]  /*d570*/  BSYNC B1 ;  /* 0x0000000000017941 */ /* 0x000fea0003800000 */
.L_x_258:
        /* <DEDUP_REMOVED lines=8> */
.L_x_261:
[----:B------:R-:W-:Y:S05]  /*d600*/  BSYNC B1 ;  /* 0x0000000000017941 */ /* 0x000fea0003800000 */
.L_x_260:
        /* <DEDUP_REMOVED lines=8> */
.L_x_263:
[----:B------:R-:W-:Y:S05]  /*d690*/  BSYNC B1 ;  /* 0x0000000000017941 */ /* 0x000fea0003800000 */
.L_x_262:
        /* <DEDUP_REMOVED lines=8> */
.L_x_265:
[----:B------:R-:W-:Y:S05]  /*d720*/  BSYNC B1 ;  /* 0x0000000000017941 */ /* 0x000fea0003800000 */
.L_x_264:
        /* <DEDUP_REMOVED lines=8> */
.L_x_267:
[----:B------:R-:W-:Y:S05]  /*d7b0*/  BSYNC B1 ;  /* 0x0000000000017941 */ /* 0x000fea0003800000 */
.L_x_266:
        /* <DEDUP_REMOVED lines=8> */
.L_x_269:
[----:B------:R-:W-:Y:S05]  /*d840*/  BSYNC B1 ;  /* 0x0000000000017941 */ /* 0x000fea0003800000 */
.L_x_268:
        /* <DEDUP_REMOVED lines=8> */
.L_x_271:
[----:B------:R-:W-:Y:S05]  /*d8d0*/  BSYNC B1 ;  /* 0x0000000000017941 */ /* 0x000fea0003800000 */
.L_x_270:
        /* <DEDUP_REMOVED lines=8> */
.L_x_273:
[----:B------:R-:W-:Y:S05]  /*d960*/  BSYNC B1 ;  /* 0x0000000000017941 */ /* 0x000fea0003800000 */
.L_x_272:
        /* <DEDUP_REMOVED lines=8> */
.L_x_275:
[----:B------:R-:W-:Y:S05]  /*d9f0*/  BSYNC B1 ;  /* 0x0000000000017941 */ /* 0x000fea0003800000 */
.L_x_274:
[----:B------:R-:W3:Y:S01]  /*da00*/  LDL.LU R162, [R1+0x1f0] ;  /* 0x0001f00001a27983 */ /* 0x000ee20000300800 */
[----:B-1---5:R-:W-:Y:S01]  /*da10*/  FMUL R159, R23, R16 ;  /* 0x00000010179f7220 */ /* 0x022fe20000400000 */
[----:B------:R-:W-:Y:S01]  /*da20*/  ISETP.GT.AND P3, PT, R0, 0xf9, P3 ;  /* 0x000000f90000780c */ /* 0x000fe20001f64270 */
[----:B------:R-:W-:Y:S01]  /*da30*/  BSSY B1, `(.L_x_276) ;  /* 0x0000006000017945 */ /* 0x000fe20003800000 */
[----:B------:R-:W-:Y:S01]  /*da40*/  IADD3 R161, P0, R3, 0x80, RZ ;  /* 0x0000008003a17810 */ /* 0x000fe20007f1e0ff */
[----:B---3--:R-:W-:-:S05]  /*da50*/  FFMA R159, R162, R2, R159 ;  /* 0x00000002a29f7223 */ /* 0x008fca000000009f */
[----:B------:R1:W-:Y:S05]  /*da60*/  @P4 STG.E desc[UR36][R4.64+0x3e0], R159 ;  /* 0x0003e09f04004986 */ /* 0x0003ea000c101924 */
[----:B------:R-:W-:Y:S05]  /*da70*/  @!P3 BRA `(.L_x_277) ;  /* 0x000000000004b947 */ /* 0x000fea0003800000 */
[----:B------:R3:W5:Y:S02]  /*da80*/  LDG.E.LTC128B R23, desc[UR36][R10.64+0x3e4] ;  /* 0x0003e4240a177981 */ /* 0x000764000c1e1920 */
.L_x_277:
[----:B------:R-:W-:Y:S05]  /*da90*/  BSYNC B1 ;  /* 0x0000000000017941 */ /* 0x000fea0003800000 */
.L_x_276:
[----:B0-234-:R-:W2:Y:S01]  /*daa0*/  LDL.LU R10, [R1+0x1f4] ;  /* 0x0001f400010a7983 */ /* 0x01dea20000300800 */
[----:B-----5:R-:W-:Y:S01]  /*dab0*/  FMUL R3, R23, R16 ;  /* 0x0000001017037220 */ /* 0x020fe20000400000 */
[----:B------:R-:W-:Y:S01]  /*dac0*/  ISETP.GT.AND P2, PT, R0, 0xf8, P1 ;  /* 0x000000f80000780c */ /* 0x000fe20000f44270 */
[----:B------:R-:W-:Y:S01]  /*dad0*/  BSSY B1, `(.L_x_278) ;  /* 0x0000007000017945 */ /* 0x000fe20003800000 */
[----:B------:R-:W-:Y:S01]  /*dae0*/  IADD3.X R11, RZ, UR7, RZ, P0, !PT ;  /* 0x00000007ff0b7c10 */ /* 0x000fe200087fe4ff */
[----:B--2---:R-:W-:-:S04]  /*daf0*/  FFMA R3, R10, R2, R3 ;  /* 0x000000020a037223 */ /* 0x004fc80000000003 */
[----:B------:R-:W-:Y:S01]  /*db00*/  IMAD R10, R11, R14, RZ ;  /* 0x0000000e0b0a7224 */ /* 0x000fe200078e02ff */
[----:B------:R0:W-:Y:S05]  /*db10*/  @P3 STG.E desc[UR36][R4.64+0x3e4], R3 ;  /* 0x0003e40304003986 */ /* 0x0001ea000c101924 */
[----:B------:R-:W-:Y:S05]  /*db20*/  @!P2 BRA `(.L_x_279) ;  /* 0x000000000004a947 */ /* 0x000fea0003800000 */
[----:B------:R2:W5:Y:S02]  /*db30*/  LDG.E.LTC128B R23, desc[UR36][R8.64+0x3e0] ;  /* 0x0003e02408177981 */ /* 0x000564000c1e1920 */
.L_x_279:
[----:B------:R-:W-:Y:S05]  /*db40*/  BSYNC B1 ;  /* 0x0000000000017941 */ /* 0x000fea0003800000 */
.L_x_278:
[----:B------:R-:W3:Y:S01]  /*db50*/  LDL.LU R11, [R1+0x1f8] ;  /* 0x0001f800010b7983 */ /* 0x000ee20000300800 */
[----:B0----5:R-:W-:Y:S01]  /*db60*/  FMUL R3, R23, R16 ;  /* 0x0000001017037220 */ /* 0x021fe20000400000 */
[C---:B------:R-:W-:Y:S01]  /*db70*/  ISETP.GT.AND P1, PT, R0.reuse, 0xf9, P1 ;  /* 0x000000f90000780c */ /* 0x040fe20000f24270 */
[----:B------:R-:W-:Y:S01]  /*db80*/  IMAD R163, R161, R15, R10 ;  /* 0x0000000fa1a37224 */ /* 0x000fe200078e020a */
[----:B------:R-:W-:Y:S01]  /*db90*/  ISETP.GT.AND P0, PT, R17, 0x80, PT ;  /* 0x000000801100780c */ /* 0x000fe20003f04270 */
[----:B------:R-:W-:Y:S03]  /*dba0*/  BSSY B1, `(.L_x_280) ;  /* 0x0000008000017945 */ /* 0x000fe60003800000 */
[----:B------:R-:W-:Y:S01]  /*dbb0*/  ISETP.GT.AND P3, PT, R0, RZ, P0 ;  /* 0x000000ff0000720c */ /* 0x000fe20000764270 */
[----:B---3--:R-:W-:Y:S01]  /*dbc0*/  FFMA R3, R11, R2, R3 ;  /* 0x000000020b037223 */ /* 0x008fe20000000003 */
[----:B------:R-:W-:-:S04]  /*dbd0*/  IMAD.WIDE.U32 R10, R161, R14, R20 ;  /* 0x0000000ea10a7225 */ /* 0x000fc800078e0014 */
[----:B------:R0:W-:Y:S01]  /*dbe0*/  @P2 STG.E desc[UR36][R6.64+0x3e0], R3 ;  /* 0x0003e00306002986 */ /* 0x0001e2000c101924 */
[----:B------:R-:W-:Y:S01]  /*dbf0*/  IMAD.IADD R15, R11, 0x1, R163 ;  /* 0x000000010b0f7824 */ /* 0x000fe200078e02a3 */
[----:B------:R-:W-:Y:S06]  /*dc00*/  @!P1 BRA `(.L_x_281) ;  /* 0x0000000000049947 */ /* 0x000fec0003800000 */
[----:B------:R3:W5:Y:S02]  /*dc10*/  LDG.E.LTC128B R23, desc[UR36][R8.64+0x3e4] ;  /* 0x0003e42408177981 */ /* 0x000764000c1e1920 */
.L_x_281:
[----:B------:R-:W-:Y:S05]  /*dc20*/  BSYNC B1 ;  /* 0x0000000000017941 */ /* 0x000fea0003800000 */
.L_x_280:
[----:B-1----:R-:W4:Y:S01]  /*dc30*/  LDL.LU R159, [R1+0x1fc] ;  /* 0x0001fc00019f7983 */ /* 0x002f220000300800 */
[----:B0----5:R-:W-:Y:S01]  /*dc40*/  FMUL R3, R23, R16 ;  /* 0x0000001017037220 */ /* 0x021fe20000400000 */
[----:B--23--:R-:W-:-:S04]  /*dc50*/  LEA R8, P2, R10, R12, 0x2 ;  /* 0x0000000c0a087211 */ /* 0x00cfc800078410ff */
[----:B------:R-:W-:Y:S01]  /*dc60*/  LEA.HI.X R9, R10, R13, R15, 0x2, P2 ;  /* 0x0000000d0a097211 */ /* 0x000fe200010f140f */
[----:B----4-:R-:W-:Y:S01]  /*dc70*/  FFMA R3, R159, R2, R3 ;  /* 0x000000029f037223 */ /* 0x010fe20000000003 */
[----:B------:R-:W-:-:S04]  /*dc80*/  MOV R159, R23 ;  /* 0x00000017009f7202 */ /* 0x000fc80000000f00 */
[----:B------:R0:W-:Y:S04]  /*dc90*/  @P1 STG.E desc[UR36][R6.64+0x3e4], R3 ;  /* 0x0003e40306001986 */ /* 0x0001e8000c101924 */
[----:B------:R1:W2:Y:S01]  /*dca0*/  @P3 LDG.E.LTC128B R159, desc[UR36][R8.64] ;  /* 0x00000024089f3981 */ /* 0x0002a2000c1e1920 */
[CC--:B------:R-:W-:Y:S01]  /*dcb0*/  IMAD.WIDE.U32 R10, R161.reuse, R14.reuse, R18 ;  /* 0x0000000ea10a7225 */ /* 0x0c0fe200078e0012 */
[----:B------:R-:W-:Y:S01]  /*dcc0*/  ISETP.GT.AND P2, PT, R0, 0x1, P0 ;  /* 0x000000010000780c */ /* 0x000fe20000744270 */
[----:B------:R-:W-:Y:S02]  /*dcd0*/  BSSY B1, `(.L_x_282) ;  /* 0x0000016000017945 */ /* 0x000fe40003800000 */
[----:B------:R-:W-:Y:S01]  /*dce0*/  IMAD.WIDE.U32 R14, R161, R14, R154 ;  /* 0x0000000ea10e7225 */ /* 0x000fe200078e009a */
[----:B------:R-:W-:-:S02]  /*dcf0*/  MOV R155, UR8 ;  /* 0x00000008009b7c02 */ /* 0x000fc40008000f00 */
[----:B------:R-:W-:Y:S01]  /*dd00*/  MOV R154, UR9 ;  /* 0x00000009009a7c02 */ /* 0x000fe20008000f00 */
[----:B------:R-:W-:Y:S01]  /*dd10*/  IMAD.U32 R161, RZ, RZ, UR8 ;  /* 0x00000008ffa17e24 */ /* 0x000fe2000f8e00ff */
[----:B------:R-:W-:Y:S01]  /*dd20*/  IADD3 R15, R163, R15, RZ ;  /* 0x0000000fa30f7210 */ /* 0x000fe20007ffe0ff */
[----:B------:R-:W-:Y:S02]  /*dd30*/  IMAD.SHL.U32 R155, R155, 0x200, RZ ;  /* 0x000002009b9b7824 */ /* 0x000fe400078e00ff */
[----:B------:R-:W-:Y:S01]  /*dd40*/  IMAD.IADD R11, R163, 0x1, R11 ;  /* 0x00000001a30b7824 */ /* 0x000fe200078e020b */
[----:B------:R-:W-:Y:S02]  /*dd50*/  SHF.L.U64.HI R161, R161, 0x9, R154 ;  /* 0x00000009a1a17819 */ /* 0x000fe4000001029a */
[----:B-1----:R-:W-:Y:S01]  /*dd60*/  IADD3 R8, P1, R155, R4, RZ ;  /* 0x000000049b087210 */ /* 0x002fe20007f3e0ff */
[----:B------:R-:W-:Y:S01]  /*dd70*/  IMAD.WIDE.U32 R10, R22, UR43, R10 ;  /* 0x0000002b160a7c25 */ /* 0x000fe2000f8e000a */
[----:B------:R-:W-:-:S02]  /*dd80*/  IADD3 R154, P4, R152, R14, RZ ;  /* 0x0000000e989a7210 */ /* 0x000fc40007f9e0ff */
[----:B------:R-:W-:Y:S01]  /*dd90*/  IADD3 R152, P6, R18, R14, RZ ;  /* 0x0000000e12987210 */ /* 0x000fe20007fde0ff */
[----:B------:R-:W-:Y:S01]  /*dda0*/  IMAD.X R9, R161, 0x1, R5, P1 ;  /* 0x00000001a1097824 */ /* 0x000fe200008e0605 */
[----:B0-----:R-:W-:Y:S02]  /*ddb0*/  IADD3 R7, R157, R11, RZ ;  /* 0x0000000b9d077210 */ /* 0x001fe40007ffe0ff */
[----:B------:R-:W-:-:S04]  /*ddc0*/  LEA R6, P5, R10, R12, 0x2 ;  /* 0x0000000c0a067211 */ /* 0x000fc800078a10ff */
[----:B------:R-:W-:Y:S01]  /*ddd0*/  LEA.HI.X R7, R10, R13, R7, 0x2, P5 ;  /* 0x0000000d0a077211 */ /* 0x000fe200028f1407 */
[----:B--2---:R-:W-:-:S04]  /*dde0*/  FMUL R3, R159, R16 ;  /* 0x000000109f037220 */ /* 0x004fc80000400000 */
[----:B------:R-:W-:-:S05]  /*ddf0*/  FFMA R3, R24, R2, R3 ;  /* 0x0000000218037223 */ /* 0x000fca0000000003 */
[----:B------:R0:W-:Y:S01]  /*de00*/  @P3 STG.E desc[UR36][R8.64], R3 ;  /* 0x0000000308003986 */ /* 0x0001e2000c101924 */
[----:B------:R-:W-:Y:S05]  /*de10*/  @!P2 BRA `(.L_x_283) ;  /* 0x000000000004a947 */ /* 0x000fea0003800000 */
[----:B------:R1:W5:Y:S02]  /*de20*/  LDG.E.LTC128B R159, desc[UR36][R6.64+0x4] ;  /* 0x00000424069f7981 */ /* 0x000364000c1e1920 */
.L_x_283:
[----:B------:R-:W-:Y:S05]  /*de30*/  BSYNC B1 ;  /* 0x0000000000017941 */ /* 0x000fea0003800000 */
.L_x_282:
[----:B-----5:R-:W-:Y:S01]  /*de40*/  FMUL R10, R159, R16 ;  /* 0x000000109f0a7220 */ /* 0x020fe20000400000 */
[----:B------:R-:W-:Y:S01]  /*de50*/  ISETP.GT.AND P1, PT, R17, 0x88, PT ;  /* 0x000000881100780c */ /* 0x000fe20003f24270 */
[----:B------:R-:W-:Y:S01]  /*de60*/  IMAD.X R20, R15, 0x1, R21, P4 ;  /* 0x000000010f147824 */ /* 0x000fe200020e0615 */
[----:B------:R-:W-:Y:S01]  /*de70*/  IADD3.X R153, R19, R15, RZ, P6, !PT ;  /* 0x0000000f13997210 */ /* 0x000fe200037fe4ff */
[----:B------:R-:W-:Y:S01]  /*de80*/  FFMA R25, R25, R2, R10 ;  /* 0x0000000219197223 */ /* 0x000fe2000000000a */
[----:B------:R-:W-:Y:S01]  /*de90*/  ISETP.GT.AND P4, PT, R0, RZ, P1 ;  /* 0x000000ff0000720c */ /* 0x000fe20000f84270 */
[----:B------:R-:W-:Y:S01]  /*dea0*/  BSSY B1, `(.L_x_284) ;  /* 0x0000009000017945 */ /* 0x000fe20003800000 */
[----:B------:R-:W-:Y:S01]  /*deb0*/  LEA R10, P5, R154, R12, 0x2 ;  /* 0x0000000c9a0a7211 */ /* 0x000fe200078a10ff */
[----:B------:R-:W-:Y:S01]  /*dec0*/  IMAD.WIDE.U32 R22, R22, UR43, R152 ;  /* 0x0000002b16167c25 */ /* 0x000fe2000f8e0098 */
[----:B------:R2:W-:Y:S01]  /*ded0*/  @P2 STG.E desc[UR36][R8.64+0x4], R25 ;  /* 0x0000041908002986 */ /* 0x0005e2000c101924 */
[----:B------:R-:W-:-:S02]  /*dee0*/  IADD3 R14, P3, R8, R158, RZ ;  /* 0x0000009e080e7210 */ /* 0x000fc40007f7e0ff */
[----:B------:R-:W-:Y:S01]  /*def0*/  LEA.HI.X R11, R154, R13, R20, 0x2, P5 ;  /* 0x0000000d9a0b7211 */ /* 0x000fe200028f1414 */
[----:B------:R-:W-:-:S05]  /*df00*/  IMAD.IADD R157, R157, 0x1, R23 ;  /* 0x000000019d9d7824 */ /* 0x000fca00078e0217 */
[----:B------:R-:W-:Y:S05]  /*df10*/  @!P4 BRA `(.L_x_285) ;  /* 0x000000000004c947 */ /* 0x000fea0003800000 */
[----:B------:R3:W5:Y:S02]  /*df20*/  LDG.E.LTC128B R159, desc[UR36][R10.64] ;  /* 0x000000240a9f7981 */ /* 0x000764000c1e1920 */
.L_x_285:
[----:B------:R-:W-:Y:S05]  /*df30*/  BSYNC B1 ;  /* 0x0000000000017941 */ /* 0x000fea0003800000 */
.L_x_284:
[----:B0----5:R-:W-:Y:S01]  /*df40*/  FMUL R3, R159, R16 ;  /* 0x000000109f037220 */ /* 0x021fe20000400000 */
[----:B------:R-:W-:Y:S01]  /*df50*/  IADD3.X R15, R9, R156, RZ, P3, !PT ;  /* 0x0000009c090f7210 */ /* 0x000fe20001ffe4ff */
[----:B------:R-:W-:Y:S01]  /*df60*/  BSSY B1, `(.L_x_286) ;  /* 0x0000008000017945 */ /* 0x000fe20003800000 */
[----:B------:R-:W-:Y:S01]  /*df70*/  ISETP.GT.AND P5, PT, R0, 0x1, P1 ;  /* 0x000000010000780c */ /* 0x000fe20000fa4270 */
[----:B------:R-:W-:Y:S01]  /*df80*/  FFMA R3, R26, R2, R3 ;  /* 0x000000021a037223 */ /* 0x000fe20000000003 */
[----:B------:R-:W-:-:S04]  /*df90*/  LEA R12, P2, R22, R12, 0x2 ;  /* 0x0000000c160c7211 */ /* 0x000fc800078410ff */
[----:B------:R0:W-:Y:S01]  /*dfa0*/  @P4 STG.E desc[UR36][R14.64], R3 ;  /* 0x000000030e004986 */ /* 0x0001e2000c101924 */
[----:B------:R-:W-:-:S06]  /*dfb0*/  LEA.HI.X R13, R22, R13, R157, 0x2, P2 ;  /* 0x0000000d160d7211 */ /* 0x000fcc00010f149d */
[----:B------:R-:W-:Y:S05]  /*dfc0*/  @!P5 BRA `(.L_x_287) ;  /* 0x000000000004d947 */ /* 0x000fea0003800000 */
[----:B------:R4:W5:Y:S02]  /*dfd0*/  LDG.E.LTC128B R159, desc[UR36][R12.64+0x4] ;  /* 0x000004240c9f7981 */ /* 0x000964000c1e1920 */
.L_x_287:
[----:B------:R-:W-:Y:S05]  /*dfe0*/  BSYNC B1 ;  /* 0x0000000000017941 */ /* 0x000fea0003800000 */
.L_x_286:
[----:B---3-5:R-:W-:Y:S01]  /*dff0*/  FMUL R10, R159, R16 ;  /* 0x000000109f0a7220 */ /* 0x028fe20000400000 */
[----:B------:R-:W-:Y:S01]  /*e000*/  ISETP.GT.AND P2, PT, R0, 0x8, P0 ;  /* 0x000000080000780c */ /* 0x000fe20000744270 */
[----:B------:R-:W-:Y:S02]  /*e010*/  BSSY B1, `(.L_x_288) ;  /* 0x0000005000017945 */ /* 0x000fe40003800000 */
[----:B------:R-:W-:-:S05]  /*e020*/  FFMA R27, R27, R2, R10 ;  /* 0x000000021b1b7223 */ /* 0x000fca000000000a */
[----:B------:R3:W-:Y:S05]  /*e030*/  @P5 STG.E desc[UR36][R14.64+0x4], R27 ;  /* 0x0000041b0e005986 */ /* 0x0007ea000c101924 */
[----:B------:R-:W-:Y:S05]  /*e040*/  @!P2 BRA `(.L_x_289) ;  /* 0x000000000004a947 */ /* 0x000fea0003800000 */
[----:B------:R0:W5:Y:S02]  /*e050*/  LDG.E.LTC128B R159, desc[UR36][R6.64+0x20] ;  /* 0x00002024069f7981 */ /* 0x000164000c1e1920 */
.L_x_289:
[----:B------:R-:W-:Y:S05]  /*e060*/  BSYNC B1 ;  /* 0x0000000000017941 */ /* 0x000fea0003800000 */
.L_x_288:
[----:B0----5:R-:W-:Y:S01]  /*e070*/  FMUL R3, R159, R16 ;  /* 0x000000109f037220 */ /* 0x021fe20000400000 */
[----:B------:R-:W-:Y:S01]  /*e080*/  ISETP.GT.AND P4, PT, R0, 0x9, P0 ;  /* 0x000000090000780c */ /* 0x000fe20000784270 */
[----:B------:R-:W-:Y:S02]  /*e090*/  BSSY B1, `(.L_x_290) ;  /* 0x0000005000017945 */ /* 0x000fe40003800000 */
[----:B------:R-:W-:-:S05]  /*e0a0*/  FFMA R3, R28, R2, R3 ;  /* 0x000000021c037223 */ /* 0x000fca0000000003 */
[----:B------:R0:W-:Y:S05]  /*e0b0*/  @P2 STG.E desc[UR36][R8.64+0x20], R3 ;  /* 0x0000200308002986 */ /* 0x0001ea000c101924 */
[----:B------:R-:W-:Y:S05]  /*e0c0*/  @!P4 BRA `(.L_x_291) ;  /* 0x000000000004c947 */ /* 0x000fea0003800000 */
[----:B------:R0:W5:Y:S02]  /*e0d0*/  LDG.E.LTC128B R159, desc[UR36][R6.64+0x24] ;  /* 0x00002424069f7981 */ /* 0x000164000c1e1920 */
.L_x_291:
[----:B------:R-:W-:Y:S05]  /*e0e0*/  BSYNC B1 ;  /* 0x0000000000017941 */ /* 0x000fea0003800000 */
.L_x_290:
[----:B---3-5:R-:W-:Y:S01]  /*e0f0*/  FMUL R14, R159, R16 ;  /* 0x000000109f0e7220 */ /* 0x028fe20000400000 */
[----:B------:R-:W-:Y:S01]  /*e100*/  ISETP.GT.AND P2, PT, R0, 0x8, P1 ;  /* 0x000000080000780c */ /* 0x000fe20000f44270 */
[----:B------:R-:W-:Y:S01]  /*e110*/  BSSY B1, `(.L_x_292) ;  /* 0x0000006000017945 */ /* 0x000fe20003800000 */
[----:B------:R-:W-:Y:S01]  /*e120*/  IADD3 R10, P3, R158, R8, RZ ;  /* 0x000000089e0a7210 */ /* 0x000fe20007f7e0ff */
[----:B------:R-:W-:-:S05]  /*e130*/  FFMA R29, R29, R2, R14 ;  /* 0x000000021d1d7223 */ /* 0x000fca000000000e */
[----:B------:R3:W-:Y:S05]  /*e140*/  @P4 STG.E desc[UR36][R8.64+0x24], R29 ;  /* 0x0000241d08004986 */ /* 0x0007ea000c101924 */
[----:B------:R-:W-:Y:S05]  /*e150*/  @!P2 BRA `(.L_x_293) ;  /* 0x000000000004a947 */ /* 0x000fea0003800000 */
[----:B------:R0:W5:Y:S02]  /*e160*/  LDG.E.LTC128B R159, desc[UR36][R12.64+0x20] ;  /* 0x000020240c9f7981 */ /* 0x000164000c1e1920 */
.L_x_293:
[----:B------:R-:W-:Y:S05]  /*e170*/  BSYNC B1 ;  /* 0x0000000000017941 */ /* 0x000fea0003800000 */
.L_x_292:
[----:B0----5:R-:W-:Y:S01]  /*e180*/  FMUL R3, R159, R16 ;  /* 0x000000109f037220 */ /* 0x021fe20000400000 */
[----:B------:R-:W-:Y:S01]  /*e190*/  IMAD.X R11, R156, 0x1, R9, P3 ;  /* 0x000000019c0b7824 */ /* 0x000fe200018e0609 */
[----:B------:R-:W-:Y:S01]  /*e1a0*/  ISETP.GT.AND P4, PT, R0, 0x9, P1 ;  /* 0x000000090000780c */ /* 0x000fe20000f84270 */
[----:B------:R-:W-:Y:S01]  /*e1b0*/  BSSY B1, `(.L_x_294) ;  /* 0x0000007000017945 */ /* 0x000fe20003800000 */
[----:B------:R-:W-:Y:S01]  /*e1c0*/  FFMA R15, R30, R2, R3 ;  /* 0x000000021e0f7223 */ /* 0x000fe20000000003 */
[----:B------:R-:W-:Y:S02]  /*e1d0*/  IADD3 R158, P6, P5, R158, R4, R155 ;  /* 0x000000049e9e7210 */ /* 0x000fe40007dde09b */
[----:B------:R-:W-:Y:S02]  /*e1e0*/  MOV R3, R159 ;  /* 0x0000009f00037202 */ /* 0x000fe40000000f00 */
[----:B------:R0:W-:Y:S06]  /*e1f0*/  @P2 STG.E desc[UR36][R10.64+0x20], R15 ;  /* 0x0000200f0a002986 */ /* 0x0001ec000c101924 */
[----:B------:R-:W-:Y:S05]  /*e200*/  @!P4 BRA `(.L_x_295) ;  /* 0x000000000004c947 */ /* 0x000fea0003800000 */
[----:B------:R0:W5:Y:S02]  /*e210*/  LDG.E.LTC128B R3, desc[UR36][R12.64+0x24] ;  /* 0x000024240c037981 */ /* 0x000164000c1e1920 */
.L_x_295:
[----:B------:R-:W-:Y:S05]  /*e220*/  BSYNC B1 ;  /* 0x0000000000017941 */ /* 0x000fea0003800000 */
.L_x_294:
[----:B-----5:R-:W-:Y:S01]  /*e230*/  FMUL R4, R3, R16 ;  /* 0x0000001003047220 */ /* 0x020fe20000400000 */
[----:B------:R-:W-:Y:S01]  /*e240*/  IADD3.X R159, R156, R5, R161, P6, P5 ;  /* 0x000000059c9f7210 */ /* 0x000fe200037ea4a1 */
[----:B------:R-:W-:Y:S01]  /*e250*/  BSSY B1, `(.L_x_296) ;  /* 0x0000006000017945 */ /* 0x000fe20003800000 */
[----:B------:R-:W-:Y:S01]  /*e260*/  ISETP.GT.AND P2, PT, R0, 0x10, P0 ;  /* 0x000000100000780c */ /* 0x000fe20000744270 */
[----:B------:R-:W-:-:S05]  /*e270*/  FFMA R31, R31, R2, R4 ;  /* 0x000000021f1f7223 */ /* 0x000fca0000000004 */
[----:B------:R0:W-:Y:S07]  /*e280*/  @P4 STG.E desc[UR36][R158.64+0x24], R31 ;  /* 0x0000241f9e004986 */ /* 0x0001ee000c101924 */
[----:B------:R-:W-:Y:S05]  /*e290*/  @!P2 BRA `(.L_x_297) ;  /* 0x000000000004a947 */ /* 0x000fea0003800000 */
[----:B------:R0:W5:Y:S02]  /*e2a0*/  LDG.E.LTC128B R3, desc[UR36][R6.64+0x40] ;  /* 0x0000402406037981 */ /* 0x000164000c1e1920 */
.L_x_297:
[----:B------:R-:W-:Y:S05]  /*e2b0*/  BSYNC B1 ;  /* 0x0000000000017941 */ /* 0x000fea0003800000 */
.L_x_296:
[----:B-----5:R-:W-:Y:S01]  /*e2c0*/  FMUL R5, R3, R16 ;  /* 0x0000001003057220 */ /* 0x020fe20000400000 */
[----:B------:R-:W-:Y:S01]  /*e2d0*/  ISETP.GT.AND P3, PT, R0, 0x11, P0 ;  /* 0x000000110000780c */ /* 0x000fe20000764270 */
[----:B------:R-:W-:Y:S02]  /*e2e0*/  BSSY B1, `(.L_x_298) ;  /* 0x0000005000017945 */ /* 0x000fe40003800000 */
[----:B------:R-:W-:-:S05]  /*e2f0*/  FFMA R5, R32, R2, R5 ;  /* 0x0000000220057223 */ /* 0x000fca0000000005 */
[----:B------:R0:W-:Y:S05]  /*e300*/  @P2 STG.E desc[UR36][R8.64+0x40], R5 ;  /* 0x0000400508002986 */ /* 0x0001ea000c101924 */
[----:B------:R-:W-:Y:S05]  /*e310*/  @!P3 BRA `(.L_x_299) ;  /* 0x000000000004b947 */ /* 0x000fea0003800000 */
[----:B------:R0:W5:Y:S02]  /*e320*/  LDG.E.LTC128B R3, desc[UR36][R6.64+0x44] ;  /* 0x0000442406037981 */ /* 0x000164000c1e1920 */
.L_x_299:
[----:B------:R-:W-:Y:S05]  /*e330*/  BSYNC B1 ;  /* 0x0000000000017941 */ /* 0x000fea0003800000 */
.L_x_298:
[----:B-----5:R-:W-:Y:S01]  /*e340*/  FMUL R4, R3, R16 ;  /* 0x0000001003047220 */ /* 0x020fe20000400000 */
[----:B------:R-:W-:Y:S01]  /*e350*/  ISETP.GT.AND P2, PT, R0, 0x10, P1 ;  /* 0x000000100000780c */ /* 0x000fe20000f44270 */
[----:B------:R-:W-:Y:S02]  /*e360*/  BSSY B1, `(.L_x_300) ;  /* 0x0000005000017945 */ /* 0x000fe40003800000 */
[----:B------:R-:W-:-:S05]  /*e370*/  FFMA R33, R33, R2, R4 ;  /* 0x0000000221217223 */ /* 0x000fca0000000004 */
[----:B------:R0:W-:Y:S05]  /*e380*/  @P3 STG.E desc[UR36][R8.64+0x44], R33 ;  /* 0x0000442108003986 */ /* 0x0001ea000c101924 */
[----:B------:R-:W-:Y:S05]  /*e390*/  @!P2 BRA `(.L_x_301) ;  /* 0x000000000004a947 */ /* 0x000fea0003800000 */
[----:B------:R0:W5:Y:S02]  /*e3a0*/  LDG.E.LTC128B R3, desc[UR36][R12.64+0x40] ;  /* 0x000040240c037981 */ /* 0x000164000c1e1920 */
.L_x_301:
[----:B------:R-:W-:Y:S05]  /*e3b0*/  BSYNC B1 ;  /* 0x0000000000017941 */ /* 0x000fea0003800000 */
.L_x_300:
[----:B0----5:R-:W-:Y:S01]  /*e3c0*/  FMUL R5, R3, R16 ;  /* 0x0000001003057220 */ /* 0x021fe20000400000 */
[----:B------:R-:W-:Y:S01]  /*e3d0*/  @P2 IMAD.MOV.U32 R4, RZ, RZ, R158 ;  /* 0x000000ffff042224 */ /* 0x000fe200078e009e */
[----:B------:R-:W-:Y:S01]  /*e3e0*/  ISETP.GT.AND P3, PT, R0, 0x11, P1 ;  /* 0x000000110000780c */ /* 0x000fe20000f64270 */
[----:B------:R-:W-:Y:S01]  /*e3f0*/  BSSY B1, `(.L_x_302) ;  /* 0x0000006000017945 */ /* 0x000fe20003800000 */
[----:B------:R-:W-:Y:S01]  /*e400*/  FFMA R11, R34, R2, R5 ;  /* 0x00000002220b7223 */ /* 0x000fe20000000005 */
[----:B------:R-:W-:-:S05]  /*e410*/  @P2 MOV R5, R159 ;  /* 0x0000009f00052202 */ /* 0x000fca0000000f00 */
[----:B------:R0:W-:Y:S05]  /*e420*/  @P2 STG.E desc[UR36][R4.64+0x40], R11 ;  /* 0x0000400b04002986 */ /* 0x0001ea000c101924 */
[----:B------:R-:W-:Y:S05]  /*e430*/  @!P3 BRA `(.L_x_303) ;  /* 0x000000000004b947 */ /* 0x000fea0003800000 */
[----:B------:R0:W5:Y:S02]  /*e440*/  LDG.E.LTC128B R3, desc[UR36][R12.64+0x44] ;  /* 0x000044240c037981 */ /* 0x000164000c1e1920 */
.L_x_303:
[----:B------:R-:W-:Y:S05]  /*e450*/  BSYNC B1 ;  /* 0x0000000000017941 */ /* 0x000fea0003800000 */
.L_x_302:
[----:B0----5:R-:W-:Y:S01]  /*e460*/  FMUL R4, R3, R16 ;  /* 0x0000001003047220 */ /* 0x021fe20000400000 */
[----:B------:R-:W-:Y:S01]  /*e470*/  @P3 MOV R5, R159 ;  /* 0x0000009f00053202 */ /* 0x000fe20000000f00 */
[----:B------:R-:W-:Y:S01]  /*e480*/  BSSY B1, `(.L_x_304) ;  /* 0x0000007000017945 */ /* 0x000fe20003800000 */
[----:B------:R-:W-:Y:S01]  /*e490*/  ISETP.GT.AND P2, PT, R0, 0x18, P0 ;  /* 0x000000180000780c */ /* 0x000fe20000744270 */
[----:B------:R-:W-:Y:S01]  /*e4a0*/  FFMA R35, R35, R2, R4 ;  /* 0x0000000223237223 */ /* 0x000fe20000000004 */
[----:B------:R-:W-:-:S05]  /*e4b0*/  @P3 IMAD.MOV.U32 R4, RZ, RZ, R158 ;  /* 0x000000ffff043224 */ /* 0x000fca00078e009e */
[----:B------:R0:W-:Y:S06]  /*e4c0*/  @P3 STG.E desc[UR36][R4.64+0x44], R35 ;  /* 0x0000442304003986 */ /* 0x0001ec000c101924 */
[----:B------:R-:W-:Y:S05]  /*e4d0*/  @!P2 BRA `(.L_x_305) ;  /* 0x000000000004a947 */ /* 0x000fea0003800000 */
[----:B------:R0:W5:Y:S02]  /*e4e0*/  LDG.E.LTC128B R3, desc[UR36][R6.64+0x60] ;  /* 0x0000602406037981 */ /* 0x000164000c1e1920 */
.L_x_305:
[----:B------:R-:W-:Y:S05]  /*e4f0*/  BSYNC B1 ;  /* 0x0000000000017941 */ /* 0x000fea0003800000 */
.L_x_304:
[----:B0----5:R-:W-:Y:S01]  /*e500*/  FMUL R5, R3, R16 ;  /* 0x0000001003057220 */ /* 0x021fe20000400000 */
[----:B------:R-:W-:Y:S01]  /*e510*/  ISETP.GT.AND P3, PT, R0, 0x19, P0 ;  /* 0x000000190000780c */ /* 0x000fe20000764270 */
[----:B------:R-:W-:Y:S02]  /*e520*/  BSSY B1, `(.L_x_306) ;  /* 0x0000005000017945 */ /* 0x000fe40003800000 */
[----:B------:R-:W-:-:S05]  /*e530*/  FFMA R5, R36, R2, R5 ;  /* 0x0000000224057223 */ /* 0x000fca0000000005 */
[----:B------:R0:W-:Y:S05]  /*e540*/  @P2 STG.E desc[UR36][R8.64+0x60], R5 ;  /* 0x0000600508002986 */ /* 0x0001ea000c101924 */
[----:B------:R-:W-:Y:S05]  /*e550*/  @!P3 BRA `(.L_x_307) ;  /* 0x000000000004b947 */ /* 0x000fea0003800000 */
[----:B------:R0:W5:Y:S02]  /*e560*/  LDG.E.LTC128B R3, desc[UR36][R6.64+0x64] ;  /* 0x0000642406037981 */ /* 0x000164000c1e1920 */
.L_x_307:
[----:B------:R-:W-:Y:S05]  /*e570*/  BSYNC B1 ;  /* 0x0000000000017941 */ /* 0x000fea0003800000 */
.L_x_306:
[----:B-----5:R-:W-:Y:S01]  /*e580*/  FMUL R4, R3, R16 ;  /* 0x0000001003047220 */ /* 0x020fe20000400000 */
[----:B------:R-:W-:Y:S01]  /*e590*/  ISETP.GT.AND P2, PT, R0, 0x18, P1 ;  /* 0x000000180000780c */ /* 0x000fe20000f44270 */
[----:B------:R-:W-:Y:S02]  /*e5a0*/  BSSY B1, `(.L_x_308) ;  /* 0x0000005000017945 */ /* 0x000fe40003800000 */
[----:B------:R-:W-:-:S05]  /*e5b0*/  FFMA R37, R37, R2, R4 ;  /* 0x0000000225257223 */ /* 0x000fca0000000004 */
[----:B------:R0:W-:Y:S05]  /*e5c0*/  @P3 STG.E desc[UR36][R8.64+0x64], R37 ;  /* 0x0000642508003986 */ /* 0x0001ea000c101924 */
[----:B------:R-:W-:Y:S05]  /*e5d0*/  @!P2 BRA `(.L_x_309) ;  /* 0x000000000004a947 */ /* 0x000fea0003800000 */
[----:B------:R0:W5:Y:S02]  /*e5e0*/  LDG.E.LTC128B R3, desc[UR36][R12.64+0x60] ;  /* 0x000060240c037981 */ /* 0x000164000c1e1920 */
.L_x_309:
[----:B------:R-:W-:Y:S05]  /*e5f0*/  BSYNC B1 ;  /* 0x0000000000017941 */ /* 0x000fea0003800000 */
.L_x_308:
        /* <DEDUP_REMOVED lines=9> */
.L_x_311:
[----:B------:R-:W-:Y:S05]  /*e690*/  BSYNC B1 ;  /* 0x0000000000017941 */ /* 0x000fea0003800000 */
.L_x_310:
        /* <DEDUP_REMOVED lines=9> */
.L_x_313:
[----:B------:R-:W-:Y:S05]  /*e730*/  BSYNC B1 ;  /* 0x0000000000017941 */ /* 0x000fea0003800000 */
.L_x_312:
[----:B0----5:R-:W-:Y:S01]  /*e740*/  FMUL R5, R3, R16 ;  /* 0x0000001003057220 */ /* 0x021fe20000400000 */
[----:B------:R-:W-:Y:S01]  /*e750*/  ISETP.GT.AND P3, PT, R0, 0x21, P0 ;  /* 0x000000210000780c */ /* 0x000fe20000764270 */
[----:B------:R-:W-:Y:S02]  /*e760*/  BSSY B1, `(.L_x_314) ;  /* 0x0000005000017945 */ /* 0x000fe40003800000 */
[----:B------:R-:W-:-:S05]  /*e770*/  FFMA R5, R40, R2, R5 ;  /* 0x0000000228057223 */ /* 0x000fca0000000005 */
[----:B------:R0:W-:Y:S05]  /*e780*/  @P2 STG.E desc[UR36][R8.64+0x80], R5 ;  /* 0x0000800508002986 */ /* 0x0001ea000c101924 */
[----:B------:R-:W-:Y:S05]  /*e790*/  @!P3 BRA `(.L_x_315) ;  /* 0x000000000004b947 */ /* 0x000fea0003800000 */
[----:B------:R0:W5:Y:S02]  /*e7a0*/  LDG.E.LTC128B R3, desc[UR36][R6.64+0x84] ;  /* 0x0000842406037981 */ /* 0x000164000c1e1920 */
.L_x_315:
[----:B------:R-:W-:Y:S05]  /*e7b0*/  BSYNC B1 ;  /* 0x0000000000017941 */ /* 0x000fea0003800000 */
.L_x_314:
[----:B-----5:R-:W-:Y:S01]  /*e7c0*/  FMUL R4, R3, R16 ;  /* 0x0000001003047220 */ /* 0x020fe20000400000 */
[----:B------:R-:W-:Y:S01]  /*e7d0*/  ISETP.GT.AND P2, PT, R0, 0x20, P1 ;  /* 0x000000200000780c */ /* 0x000fe20000f44270 */
[----:B------:R-:W-:Y:S02]  /*e7e0*/  BSSY B1, `(.L_x_316) ;  /* 0x0000005000017945 */ /* 0x000fe40003800000 */
[----:B------:R-:W-:-:S05]  /*e7f0*/  FFMA R41, R41, R2, R4 ;  /* 0x0000000229297223 */ /* 0x000fca0000000004 */
[----:B------:R0:W-:Y:S05]  /*e800*/  @P3 STG.E desc[UR36][R8.64+0x84], R41 ;  /* 0x0000842908003986 */ /* 0x0001ea000c101924 */
[----:B------:R-:W-:Y:S05]  /*e810*/  @!P2 BRA `(.L_x_317) ;  /* 0x000000000004a947 */ /* 0x000fea0003800000 */
[----:B------:R0:W5:Y:S02]  /*e820*/  LDG.E.LTC128B R3, desc[UR36][R12.64+0x80] ;  /* 0x000080240c037981 */ /* 0x000164000c1e1920 */
.L_x_317:
[----:B------:R-:W-:Y:S05]  /*e830*/  BSYNC B1 ;  /* 0x0000000000017941 */ /* 0x000fea0003800000 */
.L_x_316:
        /* <DEDUP_REMOVED lines=9> */
.L_x_319:
[----:B------:R-:W-:Y:S05]  /*e8d0*/  BSYNC B1 ;  /* 0x0000000000017941 */ /* 0x000fea0003800000 */
.L_x_318:
        /* <DEDUP_REMOVED lines=9> */
.L_x_321:
[----:B------:R-:W-:Y:S05]  /*e970*/  BSYNC B1 ;  /* 0x0000000000017941 */ /* 0x000fea0003800000 */
.L_x_320:
[----:B0----5:R-:W-:Y:S01]  /*e980*/  FMUL R5, R3, R16 ;  /* 0x0000001003057220 */ /* 0x021fe20000400000 */
[----:B------:R-:W-:Y:S01]  /*e990*/  ISETP.GT.AND P3, PT, R0, 0x29, P0 ;  /* 0x000000290000780c */ /* 0x000fe20000764270 */
[----:B------:R-:W-:Y:S02]  /*e9a0*/  BSSY B1, `(.L_x_322) ;  /* 0x0000005000017945 */ /* 0x000fe40003800000 */
[----:B------:R-:W-:-:S05]  /*e9b0*/  FFMA R5, R44, R2, R5 ;  /* 0x000000022c057223 */ /* 0x000fca0000000005 */
[----:B------:R0:W-:Y:S05]  /*e9c0*/  @P2 STG.E desc[UR36][R8.64+0xa0], R5 ;  /* 0x0000a00508002986 */ /* 0x0001ea000c101924 */
[----:B------:R-:W-:Y:S05]  /*e9d0*/  @!P3 BRA `(.L_x_323) ;  /* 0x000000000004b947 */ /* 0x000fea0003800000 */
[----:B------:R0:W5:Y:S02]  /*e9e0*/  LDG.E.LTC128B R3, desc[UR36][R6.64+0xa4] ;  /* 0x0000a42406037981 */ /* 0x000164000c1e1920 */
.L_x_323:
[----:B------:R-:W-:Y:S05]  /*e9f0*/  BSYNC B1 ;  /* 0x0000000000017941 */ /* 0x000fea0003800000 */
.L_x_322:
[----:B-----5:R-:W-:Y:S01]  /*ea00*/  FMUL R4, R3, R16 ;  /* 0x0000001003047220 */ /* 0x020fe20000400000 */
[----:B------:R-:W-:Y:S01]  /*ea10*/  ISETP.GT.AND P2, PT, R0, 0x28, P1 ;  /* 0x000000280000780c */ /* 0x000fe20000f44270 */
[----:B------:R-:W-:Y:S02]  /*ea20*/  BSSY B1, `(.L_x_324) ;  /* 0x0000005000017945 */ /* 0x000fe40003800000 */
[----:B------:R-:W-:-:S05]  /*ea30*/  FFMA R45, R45, R2, R4 ;  /* 0x000000022d2d7223 */ /* 0x000fca0000000004 */
[----:B------:R0:W-:Y:S05]  /*ea40*/  @P3 STG.E desc[UR36][R8.64+0xa4], R45 ;  /* 0x0000a42d08003986 */ /* 0x0001ea000c101924 */
[----:B------:R-:W-:Y:S05]  /*ea50*/  @!P2 BRA `(.L_x_325) ;  /* 0x000000000004a947 */ /* 0x000fea0003800000 */
[----:B------:R0:W5:Y:S02]  /*ea60*/  LDG.E.LTC128B R3, desc[UR36][R12.64+0xa0] ;  /* 0x0000a0240c037981 */ /* 0x000164000c1e1920 */
.L_x_325:
[----:B------:R-:W-:Y:S05]  /*ea70*/  BSYNC B1 ;  /* 0x0000000000017941 */ /* 0x000fea0003800000 */
.L_x_324:
        /* <DEDUP_REMOVED lines=9> */
.L_x_327:
[----:B------:R-:W-:Y:S05]  /*eb10*/  BSYNC B1 ;  /* 0x0000000000017941 */ /* 0x000fea0003800000 */
.L_x_326:
        /* <DEDUP_REMOVED lines=9> */
.L_x_329:
[----:B------:R-:W-:Y:S05]  /*ebb0*/  BSYNC B1 ;  /* 0x0000000000017941 */ /* 0x000fea0003800000 */
.L_x_328:
[----:B0----5:R-:W-:Y:S01]  /*ebc0*/  FMUL R5, R3, R16 ;  /* 0x0000001003057220 */ /* 0x021fe20000400000 */
[----:B------:R-:W-:Y:S01]  /*ebd0*/  ISETP.GT.AND P3, PT, R0, 0x31, P0 ;  /* 0x000000310000780c */ /* 0x000fe20000764270 */
[----:B------:R-:W-:Y:S02]  /*ebe0*/  BSSY B1, `(.L_x_330) ;  /* 0x0000005000017945 */ /* 0x000fe40003800000 */
[----:B------:R-:W-:-:S05]  /*ebf0*/  FFMA R5, R48, R2, R5 ;  /* 0x0000000230057223 */ /* 0x000fca0000000005 */
[----:B------:R0:W-:Y:S05]  /*ec00*/  @P2 STG.E desc[UR36][R8.64+0xc0], R5 ;  /* 0x0000c00508002986 */ /* 0x0001ea000c101924 */
[----:B------:R-:W-:Y:S05]  /*ec10*/  @!P3 BRA `(.L_x_331) ;  /* 0x000000000004b947 */ /* 0x000fea0003800000 */
[----:B------:R0:W5:Y:S02]  /*ec20*/  LDG.E.LTC128B R3, desc[UR36][R6.64+0xc4] ;  /* 0x0000c42406037981 */ /* 0x000164000c1e1920 */
.L_x_331:
[----:B------:R-:W-:Y:S05]  /*ec30*/  BSYNC B1 ;  /* 0x0000000000017941 */ /* 0x000fea0003800000 */
.L_x_330:
[----:B-----5:R-:W-:Y:S01]  /*ec40*/  FMUL R4, R3, R16 ;  /* 0x0000001003047220 */ /* 0x020fe20000400000 */
[----:B------:R-:W-:Y:S01]  /*ec50*/  ISETP.GT.AND P2, PT, R0, 0x30, P1 ;  /* 0x000000300000780c */ /* 0x000fe20000f44270 */
[----:B------:R-:W-:Y:S02]  /*ec60*/  BSSY B1, `(.L_x_332) ;  /* 0x0000005000017945 */ /* 0x000fe40003800000 */
[----:B------:R-:W-:-:S05]  /*ec70*/  FFMA R49, R49, R2, R4 ;  /* 0x0000000231317223 */ /* 0x000fca0000000004 */
[----:B------:R0:W-:Y:S05]  /*ec80*/  @P3 STG.E desc[UR36][R8.64+0xc4], R49 ;  /* 0x0000c43108003986 */ /* 0x0001ea000c101924 */
[----:B------:R-:W-:Y:S05]  /*ec90*/  @!P2 BRA `(.L_x_333) ;  /* 0x000000000004a947 */ /* 0x000fea0003800000 */
[----:B------:R0:W5:Y:S02]  /*eca0*/  LDG.E.LTC128B R3, desc[UR36][R12.64+0xc0] ;  /* 0x0000c0240c037981 */ /* 0x000164000c1e1920 */
.L_x_333:
[----:B------:R-:W-:Y:S05]  /*ecb0*/  BSYNC B1 ;  /* 0x0000000000017941 */ /* 0x000fea0003800000 */
.L_x_332:
        /* <DEDUP_REMOVED lines=9> */
.L_x_335:
[----:B------:R-:W-:Y:S05]  /*ed50*/  BSYNC B1 ;  /* 0x0000000000017941 */ /* 0x000fea0003800000 */
.L_x_334:
        /* <DEDUP_REMOVED lines=9> */
.L_x_337:
[----:B------:R-:W-:Y:S05]  /*edf0*/  BSYNC B1 ;  /* 0x0000000000017941 */ /* 0x000fea0003800000 */
.L_x_336:
[----:B0----5:R-:W-:Y:S01]  /*ee00*/  FMUL R5, R3, R16 ;  /* 0x0000001003057220 */ /* 0x021fe20000400000 */
[----:B------:R-:W-:Y:S01]  /*ee10*/  ISETP.GT.AND P3, PT, R0, 0x39, P0 ;  /* 0x000000390000780c */ /* 0x000fe20000764270 */
[----:B------:R-:W-:Y:S02]  /*ee20*/  BSSY B1, `(.L_x_338) ;  /* 0x0000005000017945 */ /* 0x000fe40003800000 */
[----:B------:R-:W-:-:S05]  /*ee30*/  FFMA R5, R52, R2, R5 ;  /* 0x0000000234057223 */ /* 0x000fca0000000005 */
[----:B------:R0:W-:Y:S05]  /*ee40*/  @P2 STG.E desc[UR36][R8.64+0xe0], R5 ;  /* 0x0000e00508002986 */ /* 0x0001ea000c101924 */
[----:B------:R-:W-:Y:S05]  /*ee50*/  @!P3 BRA `(.L_x_339) ;  /* 0x000000000004b947 */ /* 0x000fea0003800000 */
[----:B------:R0:W5:Y:S02]  /*ee60*/  LDG.E.LTC128B R3, desc[UR36][R6.64+0xe4] ;  /* 0x0000e42406037981 */ /* 0x000164000c1e1920 */
.L_x_339:
[----:B------:R-:W-:Y:S05]  /*ee70*/  BSYNC B1 ;  /* 0x0000000000017941 */ /* 0x000fea0003800000 */
.L_x_338:
[----:B-----5:R-:W-:Y:S01]  /*ee80*/  FMUL R4, R3, R16 ;  /* 0x0000001003047220 */ /* 0x020fe20000400000 */
[----:B------:R-:W-:Y:S01]  /*ee90*/  ISETP.GT.AND P2, PT, R0, 0x38, P1 ;  /* 0x000000380000780c */ /* 0x000fe20000f44270 */
[----:B------:R-:W-:Y:S02]  /*eea0*/  BSSY B1, `(.L_x_340) ;  /* 0x0000005000017945 */ /* 0x000fe40003800000 */
[----:B------:R-:W-:-:S05]  /*eeb0*/  FFMA R53, R53, R2, R4 ;  /* 0x0000000235357223 */ /* 0x000fca0000000004 */
[----:B------:R0:W-:Y:S05]  /*eec0*/  @P3 STG.E desc[UR36][R8.64+0xe4], R53 ;  /* 0x0000e43508003986 */ /* 0x0001ea000c101924 */
[----:B------:R-:W-:Y:S05]  /*eed0*/  @!P2 BRA `(.L_x_341) ;  /* 0x000000000004a947 */ /* 0x000fea0003800000 */
[----:B------:R0:W5:Y:S02]  /*eee0*/  LDG.E.LTC128B R3, desc[UR36][R12.64+0xe0] ;  /* 0x0000e0240c037981 */ /* 0x000164000c1e1920 */
.L_x_341:
[----:B------:R-:W-:Y:S05]  /*eef0*/  BSYNC B1 ;  /* 0x0000000000017941 */ /* 0x000fea0003800000 */
.L_x_340:
        /* <DEDUP_REMOVED lines=9> */
.L_x_343:
[----:B------:R-:W-:Y:S05]  /*ef90*/  BSYNC B1 ;  /* 0x0000000000017941 */ /* 0x000fea0003800000 */
.L_x_342:
        /* <DEDUP_REMOVED lines=9> */
.L_x_345:
[----:B------:R-:W-:Y:S05]  /*f030*/  BSYNC B1 ;  /* 0x0000000000017941 */ /* 0x000fea0003800000 */
.L_x_344:
[----:B0----5:R-:W-:Y:S01]  /*f040*/  FMUL R5, R3, R16 ;  /* 0x0000001003057220 */ /* 0x021fe20000400000 */
[----:B------:R-:W-:Y:S01]  /*f050*/  ISETP.GT.AND P3, PT, R0, 0x41, P0 ;  /* 0x000000410000780c */ /* 0x000fe20000764270 */
[----:B------:R-:W-:Y:S02]  /*f060*/  BSSY B1, `(.L_x_346) ;  /* 0x0000005000017945 */ /* 0x000fe40003800000 */
[----:B------:R-:W-:-:S05]  /*f070*/  FFMA R5, R56, R2, R5 ;  /* 0x0000000238057223 */ /* 0x000fca0000000005 */
[----:B------:R0:W-:Y:S05]  /*f080*/  @P2 STG.E desc[UR36][R8.64+0x100], R5 ;  /* 0x0001000508002986 */ /* 0x0001ea000c101924 */
[----:B------:R-:W-:Y:S05]  /*f090*/  @!P3 BRA `(.L_x_347) ;  /* 0x000000000004b947 */ /* 0x000fea0003800000 */
[----:B------:R0:W5:Y:S02]  /*f0a0*/  LDG.E.LTC128B R3, desc[UR36][R6.64+0x104] ;  /* 0x0001042406037981 */ /* 0x000164000c1e1920 */
.L_x_347:
[----:B------:R-:W-:Y:S05]  /*f0b0*/  BSYNC B1 ;  /* 0x0000000000017941 */ /* 0x000fea0003800000 */
.L_x_346:
[----:B-----5:R-:W-:Y:S01]  /*f0c0*/  FMUL R4, R3, R16 ;  /* 0x0000001003047220 */ /* 0x020fe20000400000 */
[----:B------:R-:W-:Y:S01]  /*f0d0*/  ISETP.GT.AND P2, PT, R0, 0x40, P1 ;  /* 0x000000400000780c */ /* 0x000fe20000f44270 */
[----:B------:R-:W-:Y:S02]  /*f0e0*/  BSSY B1, `(.L_x_348) ;  /* 0x0000005000017945 */ /* 0x000fe40003800000 */
[----:B------:R-:W-:-:S05]  /*f0f0*/  FFMA R57, R57, R2, R4 ;  /* 0x0000000239397223 */ /* 0x000fca0000000004 */
[----:B------:R0:W-:Y:S05]  /*f100*/  @P3 STG.E desc[UR36][R8.64+0x104], R57 ;  /* 0x0001043908003986 */ /* 0x0001ea000c101924 */
[----:B------:R-:W-:Y:S05]  /*f110*/  @!P2 BRA `(.L_x_349) ;  /* 0x000000000004a947 */ /* 0x000fea0003800000 */
[----:B------:R0:W5:Y:S02]  /*f120*/  LDG.E.LTC128B R3, desc[UR36][R12.64+0x100] ;  /* 0x000100240c037981 */ /* 0x000164000c1e1920 */
.L_x_349:
[----:B------:R-:W-:Y:S05]  /*f130*/  BSYNC B1 ;  /* 0x0000000000017941 */ /* 0x000fea0003800000 */
.L_x_348:
        /* <DEDUP_REMOVED lines=9> */
.L_x_351:
[----:B------:R-:W-:Y:S05]  /*f1d0*/  BSYNC B1 ;  /* 0x0000000000017941 */ /* 0x000fea0003800000 */
.L_x_350:
        /* <DEDUP_REMOVED lines=9> */
.L_x_353:
[----:B------:R-:W-:Y:S05]  /*f270*/  BSYNC B1 ;  /* 0x0000000000017941 */ /* 0x000fea0003800000 */
.L_x_352:
[----:B0----5:R-:W-:Y:S01]  /*f280*/  FMUL R5, R3, R16 ;  /* 0x0000001003057220 */ /* 0x021fe20000400000 */
[----:B------:R-:W-:Y:S01]  /*f290*/  ISETP.GT.AND P3, PT, R0, 0x49, P0 ;  /* 0x000000490000780c */ /* 0x000fe20000764270 */
[----:B------:R-:W-:Y:S02]  /*f2a0*/  BSSY B1, `(.L_x_354) ;  /* 0x0000005000017945 */ /* 0x000fe40003800000 */
[----:B------:R-:W-:-:S05]  /*f2b0*/  FFMA R5, R60, R2, R5 ;  /* 0x000000023c057223 */ /* 0x000fca0000000005 */
[----:B------:R0:W-:Y:S05]  /*f2c0*/  @P2 STG.E desc[UR36][R8.64+0x120], R5 ;  /* 0x0001200508002986 */ /* 0x0001ea000c101924 */
[----:B------:R-:W-:Y:S05]  /*f2d0*/  @!P3 BRA `(.L_x_355) ;  /* 0x000000000004b947 */ /* 0x000fea0003800000 */
[----:B------:R0:W5:Y:S02]  /*f2e0*/  LDG.E.LTC128B R3, desc[UR36][R6.64+0x124] ;  /* 0x0001242406037981 */ /* 0x000164000c1e1920 */
.L_x_355:
[----:B------:R-:W-:Y:S05]  /*f2f0*/  BSYNC B1 ;  /* 0x0000000000017941 */ /* 0x000fea0003800000 */
.L_x_354:
[----:B-----5:R-:W-:Y:S01]  /*f300*/  FMUL R4, R3, R16 ;  /* 0x0000001003047220 */ /* 0x020fe20000400000 */
[----:B------:R-:W-:Y:S01]  /*f310*/  ISETP.GT.AND P2, PT, R0, 0x48, P1 ;  /* 0x000000480000780c */ /* 0x000fe20000f44270 */
[----:B------:R-:W-:Y:S02]  /*f320*/  BSSY B1, `(.L_x_356) ;  /* 0x0000005000017945 */ /* 0x000fe40003800000 */
[----:B------:R-:W-:-:S05]  /*f330*/  FFMA R61, R61, R2, R4 ;  /* 0x000000023d3d7223 */ /* 0x000fca0000000004 */
[----:B------:R0:W-:Y:S05]  /*f340*/  @P3 STG.E desc[UR36][R8.64+0x124], R61 ;  /* 0x0001243d08003986 */ /* 0x0001ea000c101924 */
[----:B------:R-:W-:Y:S05]  /*f350*/  @!P2 BRA `(.L_x_357) ;  /* 0x000000000004a947 */ /* 0x000fea0003800000 */
[----:B------:R0:W5:Y:S02]  /*f360*/  LDG.E.LTC128B R3, desc[UR36][R12.64+0x120] ;  /* 0x000120240c037981 */ /* 0x000164000c1e1920 */
.L_x_357:
[----:B------:R-:W-:Y:S05]  /*f370*/  BSYNC B1 ;  /* 0x0000000000017941 */ /* 0x000fea0003800000 */
.L_x_356:
        /* <DEDUP_REMOVED lines=9> */
.L_x_359:
[----:B------:R-:W-:Y:S05]  /*f410*/  BSYNC B1 ;  /* 0x0000000000017941 */ /* 0x000fea0003800000 */
.L_x_358:
        /* <DEDUP_REMOVED lines=9> */
.L_x_361:
[----:B------:R-:W-:Y:S05]  /*f4b0*/  BSYNC B1 ;  /* 0x0000000000017941 */ /* 0x000fea0003800000 */
.L_x_360:
[----:B0----5:R-:W-:Y:S01]  /*f4c0*/  FMUL R5, R3, R16 ;  /* 0x0000001003057220 */ /* 0x021fe20000400000 */
[----:B------:R-:W-:Y:S01]  /*f4d0*/  ISETP.GT.AND P3, PT, R0, 0x51, P0 ;  /* 0x000000510000780c */ /* 0x000fe20000764270 */
[----:B------:R-:W-:Y:S02]  /*f4e0*/  BSSY B1, `(.L_x_362) ;  /* 0x0000005000017945 */ /* 0x000fe40003800000 */
[----:B------:R-:W-:-:S05]  /*f4f0*/  FFMA R5, R64, R2, R5 ;  /* 0x0000000240057223 */ /* 0x000fca0000000005 */
[----:B------:R0:W-:Y:S05]  /*f500*/  @P2 STG.E desc[UR36][R8.64+0x140], R5 ;  /* 0x0001400508002986 */ /* 0x0001ea000c101924 */
[----:B------:R-:W-:Y:S05]  /*f510*/  @!P3 BRA `(.L_x_363) ;  /* 0x000000000004b947 */ /* 0x000fea0003800000 */
[----:B------:R0:W5:Y:S02]  /*f520*/  LDG.E.LTC128B R3, desc[UR36][R6.64+0x144] ;  /* 0x0001442406037981 */ /* 0x000164000c1e1920 */
.L_x_363:
[----:B------:R-:W-:Y:S05]  /*f530*/  BSYNC B1 ;  /* 0x0000000000017941 */ /* 0x000fea0003800000 */
.L_x_362:
[----:B-----5:R-:W-:Y:S01]  /*f540*/  FMUL R4, R3, R16 ;  /* 0x0000001003047220 */ /* 0x020fe20000400000 */
[----:B------:R-:W-:Y:S01]  /*f550*/  ISETP.GT.AND P2, PT, R0, 0x50, P1 ;  /* 0x000000500000780c */ /* 0x000fe20000f44270 */
[----:B------:R-:W-:Y:S02]  /*f560*/  BSSY B1, `(.L_x_364) ;  /* 0x0000005000017945 */ /* 0x000fe40003800000 */
[----:B------:R-:W-:-:S05]  /*f570*/  FFMA R65, R65, R2, R4 ;  /* 0x0000000241417223 */ /* 0x000fca0000000004 */
[----:B------:R0:W-:Y:S05]  /*f580*/  @P3 STG.E desc[UR36][R8.64+0x144], R65 ;  /* 0x0001444108003986 */ /* 0x0001ea000c101924 */
[----:B------:R-:W-:Y:S05]  /*f590*/  @!P2 BRA `(.L_x_365) ;  /* 0x000000000004a947 */ /* 0x000fea0003800000 */
[----:B------:R0:W5:Y:S02]  /*f5a0*/  LDG.E.LTC128B R3, desc[UR36][R12.64+0x140] ;  /* 0x000140240c037981 */ /* 0x000164000c1e1920 */
.L_x_365:
[----:B------:R-:W-:Y:S05]  /*f5b0*/  BSYNC B1 ;  /* 0x0000000000017941 */ /* 0x000fea0003800000 */
.L_x_364:
        /* <DEDUP_REMOVED lines=9> */
.L_x_367:
[----:B------:R-:W-:Y:S05]  /*f650*/  BSYNC B1 ;  /* 0x0000000000017941 */ /* 0x000fea0003800000 */
.L_x_366:
        /* <DEDUP_REMOVED lines=9> */
.L_x_369:
[----:B------:R-:W-:Y:S05]  /*f6f0*/  BSYNC B1 ;  /* 0x0000000000017941 */ /* 0x000fea0003800000 */
.L_x_368:
[----:B0----5:R-:W-:Y:S01]  /*f700*/  FMUL R5, R3, R16 ;  /* 0x0000001003057220 */ /* 0x021fe20000400000 */
[----:B------:R-:W-:Y:S01]  /*f710*/  ISETP.GT.AND P3, PT, R0, 0x59, P0 ;  /* 0x000000590000780c */ /* 0x000fe20000764270 */
[----:B------:R-:W-:Y:S02]  /*f720*/  BSSY B1, `(.L_x_370) ;  /* 0x0000005000017945 */ /* 0x000fe40003800000 */
[----:B------:R-:W-:-:S05]  /*f730*/  FFMA R5, R68, R2, R5 ;  /* 0x0000000244057223 */ /* 0x000fca0000000005 */
[----:B------:R0:W-:Y:S05]  /*f740*/  @P2 STG.E desc[UR36][R8.64+0x160], R5 ;  /* 0x0001600508002986 */ /* 0x0001ea000c101924 */
[----:B------:R-:W-:Y:S05]  /*f750*/  @!P3 BRA `(.L_x_371) ;  /* 0x000000000004b947 */ /* 0x000fea0003800000 */
[----:B------:R0:W5:Y:S02]  /*f760*/  LDG.E.LTC128B R3, desc[UR36][R6.64+0x164] ;  /* 0x0001642406037981 */ /* 0x000164000c1e1920 */
.L_x_371:
[----:B------:R-:W-:Y:S05]  /*f770*/  BSYNC B1 ;  /* 0x0000000000017941 */ /* 0x000fea0003800000 */
.L_x_370:
[----:B-----5:R-:W-:Y:S01]  /*f780*/  FMUL R4, R3, R16 ;  /* 0x0000001003047220 */ /* 0x020fe20000400000 */
[----:B------:R-:W-:Y:S01]  /*f790*/  ISETP.GT.AND P2, PT, R0, 0x58, P1 ;  /* 0x000000580000780c */ /* 0x000fe20000f44270 */
[----:B------:R-:W-:Y:S02]  /*f7a0*/  BSSY B1, `(.L_x_372) ;  /* 0x0000005000017945 */ /* 0x000fe40003800000 */
[----:B------:R-:W-:-:S05]  /*f7b0*/  FFMA R69, R69, R2, R4 ;  /* 0x0000000245457223 */ /* 0x000fca0000000004 */
[----:B------:R0:W-:Y:S05]  /*f7c0*/  @P3 STG.E desc[UR36][R8.64+0x164], R69 ;  /* 0x0001644508003986 */ /* 0x0001ea000c101924 */
[----:B------:R-:W-:Y:S05]  /*f7d0*/  @!P2 BRA `(.L_x_373) ;  /* 0x000000000004a947 */ /* 0x000fea0003800000 */
[----:B------:R0:W5:Y:S02]  /*f7e0*/  LDG.E.LTC128B R3, desc[UR36][R12.64+0x160] ;  /* 0x000160240c037981 */ /* 0x000164000c1e1920 */
.L_x_373:
[----:B------:R-:W-:Y:S05]  /*f7f0*/  BSYNC B1 ;  /* 0x0000000000017941 */ /* 0x000fea0003800000 */
.L_x_372:
        /* <DEDUP_REMOVED lines=9> */
.L_x_375:
[----:B------:R-:W-:Y:S05]  /*f890*/  BSYNC B1 ;  /* 0x0000000000017941 */ /* 0x000fea0003800000 */
.L_x_374:
        /* <DEDUP_REMOVED lines=9> */
.L_x_377:
[----:B------:R-:W-:Y:S05]  /*f930*/  BSYNC B1 ;  /* 0x0000000000017941 */ /* 0x000fea0003800000 */
.L_x_376:
[----:B0----5:R-:W-:Y:S01]  /*f940*/  FMUL R5, R3, R16 ;  /* 0x0000001003057220 */ /* 0x021fe20000400000 */
[----:B------:R-:W-:Y:S01]  /*f950*/  ISETP.GT.AND P3, PT, R0, 0x61, P0 ;  /* 0x000000610000780c */ /* 0x000fe20000764270 */
[----:B------:R-:W-:Y:S02]  /*f960*/  BSSY B1, `(.L_x_378) ;  /* 0x0000005000017945 */ /* 0x000fe40003800000 */
[----:B------:R-:W-:-:S05]  /*f970*/  FFMA R5, R72, R2, R5 ;  /* 0x0000000248057223 */ /* 0x000fca0000000005 */
[----:B------:R0:W-:Y:S05]  /*f980*/  @P2 STG.E desc[UR36][R8.64+0x180], R5 ;  /* 0x0001800508002986 */ /* 0x0001ea000c101924 */
[----:B------:R-:W-:Y:S05]  /*f990*/  @!P3 BRA `(.L_x_379) ;  /* 0x000000000004b947 */ /* 0x000fea0003800000 */
[----:B------:R0:W5:Y:S02]  /*f9a0*/  LDG.E.LTC128B R3, desc[UR36][R6.64+0x184] ;  /* 0x0001842406037981 */ /* 0x000164000c1e1920 */
.L_x_379:
[----:B------:R-:W-:Y:S05]  /*f9b0*/  BSYNC B1 ;  /* 0x0000000000017941 */ /* 0x000fea0003800000 */
.L_x_378:
[----:B-----5:R-:W-:Y:S01]  /*f9c0*/  FMUL R4, R3, R16 ;  /* 0x0000001003047220 */ /* 0x020fe20000400000 */
[----:B------:R-:W-:Y:S01]  /*f9d0*/  ISETP.GT.AND P2, PT, R0, 0x60, P1 ;  /* 0x000000600000780c */ /* 0x000fe20000f44270 */
[----:B------:R-:W-:Y:S02]  /*f9e0*/  BSSY B1, `(.L_x_380) ;  /* 0x0000005000017945 */ /* 0x000fe40003800000 */
[----:B------:R-:W-:-:S05]  /*f9f0*/  FFMA R73, R73, R2, R4 ;  /* 0x0000000249497223 */ /* 0x000fca0000000004 */
[----:B------:R0:W-:Y:S05]  /*fa00*/  @P3 STG.E desc[UR36][R8.64+0x184], R73 ;  /* 0x0001844908003986 */ /* 0x0001ea000c101924 */
[----:B------:R-:W-:Y:S05]  /*fa10*/  @!P2 BRA `(.L_x_381) ;  /* 0x000000000004a947 */ /* 0x000fea0003800000 */
[----:B------:R0:W5:Y:S02]  /*fa20*/  LDG.E.LTC128B R3, desc[UR36][R12.64+0x180] ;  /* 0x000180240c037981 */ /* 0x000164000c1e1920 */
.L_x_381:
[----:B------:R-:W-:Y:S05]  /*fa30*/  BSYNC B1 ;  /* 0x0000000000017941 */ /* 0x000fea0003800000 */
.L_x_380:
        /* <DEDUP_REMOVED lines=9> */
.L_x_383:
[----:B------:R-:W-:Y:S05]  /*fad0*/  BSYNC B1 ;  /* 0x0000000000017941 */ /* 0x000fea0003800000 */
.L_x_382:
        /* <DEDUP_REMOVED lines=9> */
.L_x_385:
[----:B------:R-:W-:Y:S05]  /*fb70*/  BSYNC B1 ;  /* 0x0000000000017941 */ /* 0x000fea0003800000 */
.L_x_384:
[----:B0----5:R-:W-:Y:S01]  /*fb80*/  FMUL R5, R3, R16 ;  /* 0x0000001003057220 */ /* 0x021fe20000400000 */
[----:B------:R-:W-:Y:S01]  /*fb90*/  ISETP.GT.AND P3, PT, R0, 0x69, P0 ;  /* 0x000000690000780c */ /* 0x000fe20000764270 */
[----:B------:R-:W-:Y:S02]  /*fba0*/  BSSY B1, `(.L_x_386) ;  /* 0x0000005000017945 */ /* 0x000fe40003800000 */
[----:B------:R-:W-:-:S05]  /*fbb0*/  FFMA R5, R76, R2, R5 ;  /* 0x000000024c057223 */ /* 0x000fca0000000005 */
[----:B------:R0:W-:Y:S05]  /*fbc0*/  @P2 STG.E desc[UR36][R8.64+0x1a0], R5 ;  /* 0x0001a00508002986 */ /* 0x0001ea000c101924 */
[----:B------:R-:W-:Y:S05]  /*fbd0*/  @!P3 BRA `(.L_x_387) ;  /* 0x000000000004b947 */ /* 0x000fea0003800000 */
[----:B------:R0:W5:Y:S02]  /*fbe0*/  LDG.E.LTC128B R3, desc[UR36][R6.64+0x1a4] ;  /* 0x0001a42406037981 */ /* 0x000164000c1e1920 */
.L_x_387:
[----:B------:R-:W-:Y:S05]  /*fbf0*/  BSYNC B1 ;  /* 0x0000000000017941 */ /* 0x000fea0003800000 */
.L_x_386:
[----:B-----5:R-:W-:Y:S01]  /*fc00*/  FMUL R4, R3, R16 ;  /* 0x0000001003047220 */ /* 0x020fe20000400000 */
[----:B------:R-:W-:Y:S01]  /*fc10*/  ISETP.GT.AND P2, PT, R0, 0x68, P1 ;  /* 0x000000680000780c */ /* 0x000fe20000f44270 */
[----:B------:R-:W-:Y:S02]  /*fc20*/  BSSY B1, `(.L_x_388) ;  /* 0x0000005000017945 */ /* 0x000fe40003800000 */
[----:B------:R-:W-:-:S05]  /*fc30*/  FFMA R77, R77, R2, R4 ;  /* 0x000000024d4d7223 */ /* 0x000fca0000000004 */
[----:B------:R0:W-:Y:S05]  /*fc40*/  @P3 STG.E desc[UR36][R8.64+0x1a4], R77 ;  /* 0x0001a44d08003986 */ /* 0x0001ea000c101924 */
[----:B------:R-:W-:Y:S05]  /*fc50*/  @!P2 BRA `(.L_x_389) ;  /* 0x000000000004a947 */ /* 0x000fea0003800000 */
[----:B------:R0:W5:Y:S02]  /*fc60*/  LDG.E.LTC128B R3, desc[UR36][R12.64+0x1a0] ;  /* 0x0001a0240c037981 */ /* 0x000164000c1e1920 */
.L_x_389:
[----:B------:R-:W-:Y:S05]  /*fc70*/  BSYNC B1 ;  /* 0x0000000000017941 */ /* 0x000fea0003800000 */
.L_x_388:
        /* <DEDUP_REMOVED lines=9> */
.L_x_391:
[----:B------:R-:W-:Y:S05]  /*fd10*/  BSYNC B1 ;  /* 0x0000000000017941 */ /* 0x000fea0003800000 */
.L_x_390:
        /* <DEDUP_REMOVED lines=9> */
.L_x_393:
[----:B------:R-:W-:Y:S05]  /*fdb0*/  BSYNC B1 ;  /* 0x0000000000017941 */ /* 0x000fea0003800000 */
.L_x_392:
[----:B0----5:R-:W-:Y:S01]  /*fdc0*/  FMUL R5, R3, R16 ;  /* 0x0000001003057220 */ /* 0x021fe20000400000 */
[----:B------:R-:W-:Y:S01]  /*fdd0*/  ISETP.GT.AND P3, PT, R0, 0x71, P0 ;  /* 0x000000710000780c */ /* 0x000fe20000764270 */
[----:B------:R-:W-:Y:S02]  /*fde0*/  BSSY B1, `(.L_x_394) ;  /* 0x0000005000017945 */ /* 0x000fe40003800000 */
[----:B------:R-:W-:-:S05]  /*fdf0*/  FFMA R5, R80, R2, R5 ;  /* 0x0000000250057223 */ /* 0x000fca0000000005 */
[----:B------:R0:W-:Y:S05]  /*fe00*/  @P2 STG.E desc[UR36][R8.64+0x1c0], R5 ;  /* 0x0001c00508002986 */ /* 0x0001ea000c101924 */
[----:B------:R-:W-:Y:S05]  /*fe10*/  @!P3 BRA `(.L_x_395) ;  /* 0x000000000004b947 */ /* 0x000fea0003800000 */
[----:B------:R0:W5:Y:S02]  /*fe20*/  LDG.E.LTC128B R3, desc[UR36][R6.64+0x1c4] ;  /* 0x0001c42406037981 */ /* 0x000164000c1e1920 */
.L_x_395:
[----:B------:R-:W-:Y:S05]  /*fe30*/  BSYNC B1 ;  /* 0x0000000000017941 */ /* 0x000fea0003800000 */
.L_x_394:
[----:B-----5:R-:W-:Y:S01]  /*fe40*/  FMUL R4, R3, R16 ;  /* 0x0000001003047220 */ /* 0x020fe20000400000 */
[----:B------:R-:W-:Y:S01]  /*fe50*/  ISETP.GT.AND P2, PT, R0, 0x70, P1 ;  /* 0x000000700000780c */ /* 0x000fe20000f44270 */
[----:B------:R-:W-:Y:S02]  /*fe60*/  BSSY B1, `(.L_x_396) ;  /* 0x0000005000017945 */ /* 0x000fe40003800000 */
[----:B------:R-:W-:-:S05]  /*fe70*/  FFMA R81, R81, R2, R4 ;  /* 0x0000000251517223 */ /* 0x000fca0000000004 */
[----:B------:R0:W-:Y:S05]  /*fe80*/  @P3 STG.E desc[UR36][R8.64+0x1c4], R81 ;  /* 0x0001c45108003986 */ /* 0x0001ea000c101924 */
[----:B------:R-:W-:Y:S05]  /*fe90*/  @!P2 BRA `(.L_x_397) ;  /* 0x000000000004a947 */ /* 0x000fea0003800000 */
[----:B------:R0:W5:Y:S02]  /*fea0*/  LDG.E.LTC128B R3, desc[UR36][R12.64+0x1c0] ;  /* 0x0001c0240c037981 */ /* 0x000164000c1e1920 */
.L_x_397:
[----:B------:R-:W-:Y:S05]  /*feb0*/  BSYNC B1 ;  /* 0x0000000000017941 */ /* 0x000fea0003800000 */
.L_x_396:
        /* <DEDUP_REMOVED lines=9> */
.L_x_399:
[----:B------:R-:W-:Y:S05]  /*ff50*/  BSYNC B1 ;  /* 0x0000000000017941 */ /* 0x000fea0003800000 */
.L_x_398:
        /* <DEDUP_REMOVED lines=9> */
.L_x_401:
[----:B------:R-:W-:Y:S05]  /*fff0*/  BSYNC B1 ;  /* 0x0000000000017941 */ /* 0x000fea0003800000 */
.L_x_400:
[----:B0----5:R-:W-:Y:S01]  /*10000*/  FMUL R5, R3, R16 ;  /* 0x0000001003057220 */ /* 0x021fe20000400000 */
[----:B------:R-:W-:Y:S01]  /*10010*/  ISETP.GT.AND P3, PT, R0, 0x79, P0 ;  /* 0x000000790000780c */ /* 0x000fe20000764270 */
[----:B------:R-:W-:Y:S02]  /*10020*/  BSSY B1, `(.L_x_402) ;  /* 0x0000005000017945 */ /* 0x000fe40003800000 */
[----:B------:R-:W-:-:S05]  /*10030*/  FFMA R5, R84, R2, R5 ;  /* 0x0000000254057223 */ /* 0x000fca0000000005 */
[----:B------:R0:W-:Y:S05]  /*10040*/  @P2 STG.E desc[UR36][R8.64+0x1e0], R5 ;  /* 0x0001e00508002986 */ /* 0x0001ea000c101924 */
[----:B------:R-:W-:Y:S05]  /*10050*/  @!P3 BRA `(.L_x_403) ;  /* 0x000000000004b947 */ /* 0x000fea0003800000 */
[----:B------:R0:W5:Y:S02]  /*10060*/  LDG.E.LTC128B R3, desc[UR36][R6.64+0x1e4] ;  /* 0x0001e42406037981 */ /* 0x000164000c1e1920 */
.L_x_403:
[----:B------:R-:W-:Y:S05]  /*10070*/  BSYNC B1 ;  /* 0x0000000000017941 */ /* 0x000fea0003800000 */
.L_x_402:
[----:B-----5:R-:W-:Y:S01]  /*10080*/  FMUL R4, R3, R16 ;  /* 0x0000001003047220 */ /* 0x020fe20000400000 */
[----:B------:R-:W-:Y:S01]  /*10090*/  ISETP.GT.AND P2, PT, R0, 0x78, P1 ;  /* 0x000000780000780c */ /* 0x000fe20000f44270 */
[----:B------:R-:W-:Y:S02]  /*100a0*/  BSSY B1, `(.L_x_404) ;  /* 0x0000005000017945 */ /* 0x000fe40003800000 */
[----:B------:R-:W-:-:S05]  /*100b0*/  FFMA R85, R85, R2, R4 ;  /* 0x0000000255557223 */ /* 0x000fca0000000004 */
[----:B------:R0:W-:Y:S05]  /*100c0*/  @P3 STG.E desc[UR36][R8.64+0x1e4], R85 ;  /* 0x0001e45508003986 */ /* 0x0001ea000c101924 */
[----:B------:R-:W-:Y:S05]  /*100d0*/  @!P2 BRA `(.L_x_405) ;  /* 0x000000000004a947 */ /* 0x000fea0003800000 */
[----:B------:R0:W5:Y:S02]  /*100e0*/  LDG.E.LTC128B R3, desc[UR36][R12.64+0x1e0] ;  /* 0x0001e0240c037981 */ /* 0x000164000c1e1920 */
.L_x_405:
[----:B------:R-:W-:Y:S05]  /*100f0*/  BSYNC B1 ;  /* 0x0000000000017941 */ /* 0x000fea0003800000 */
.L_x_404:
        /* <DEDUP_REMOVED lines=9> */
.L_x_407:
[----:B------:R-:W-:Y:S05]  /*10190*/  BSYNC B1 ;  /* 0x0000000000017941 */ /* 0x000fea0003800000 */
.L_x_406:
        /* <DEDUP_REMOVED lines=9> */
.L_x_409:
[----:B------:R-:W-:Y:S05]  /*10230*/  BSYNC B1 ;  /* 0x0000000000017941 */ /* 0x000fea0003800000 */
.L_x_408:
[----:B0----5:R-:W-:Y:S01]  /*10240*/  FMUL R5, R3, R16 ;  /* 0x0000001003057220 */ /* 0x021fe20000400000 */
[----:B------:R-:W-:Y:S01]  /*10250*/  ISETP.GT.AND P3, PT, R0, 0x81, P0 ;  /* 0x000000810000780c */ /* 0x000fe20000764270 */
[----:B------:R-:W-:Y:S02]  /*10260*/  BSSY B1, `(.L_x_410) ;  /* 0x0000005000017945 */ /* 0x000fe40003800000 */
[----:B------:R-:W-:-:S05]  /*10270*/  FFMA R5, R88, R2, R5 ;  /* 0x0000000258057223 */ /* 0x000fca0000000005 */
[----:B------:R0:W-:Y:S05]  /*10280*/  @P2 STG.E desc[UR36][R8.64+0x200], R5 ;  /* 0x0002000508002986 */ /* 0x0001ea000c101924 */
[----:B------:R-:W-:Y:S05]  /*10290*/  @!P3 BRA `(.L_x_411) ;  /* 0x000000000004b947 */ /* 0x000fea0003800000 */
[----:B------:R0:W5:Y:S02]  /*102a0*/  LDG.E.LTC128B R3, desc[UR36][R6.64+0x204] ;  /* 0x0002042406037981 */ /* 0x000164000c1e1920 */
.L_x_411:
[----:B------:R-:W-:Y:S05]  /*102b0*/  BSYNC B1 ;  /* 0x0000000000017941 */ /* 0x000fea0003800000 */
.L_x_410:
[----:B-----5:R-:W-:Y:S01]  /*102c0*/  FMUL R4, R3, R16 ;  /* 0x0000001003047220 */ /* 0x020fe20000400000 */
[----:B------:R-:W-:Y:S01]  /*102d0*/  ISETP.GT.AND P2, PT, R0, 0x80, P1 ;  /* 0x000000800000780c */ /* 0x000fe20000f44270 */
[----:B------:R-:W-:Y:S02]  /*102e0*/  BSSY B1, `(.L_x_412) ;  /* 0x0000005000017945 */ /* 0x000fe40003800000 */
[----:B------:R-:W-:-:S05]  /*102f0*/  FFMA R89, R89, R2, R4 ;  /* 0x0000000259597223 */ /* 0x000fca0000000004 */
[----:B------:R0:W-:Y:S05]  /*10300*/  @P3 STG.E desc[UR36][R8.64+0x204], R89 ;  /* 0x0002045908003986 */ /* 0x0001ea000c101924 */
[----:B------:R-:W-:Y:S05]  /*10310*/  @!P2 BRA `(.L_x_413) ;  /* 0x000000000004a947 */ /* 0x000fea0003800000 */
[----:B------:R0:W5:Y:S02]  /*10320*/  LDG.E.LTC128B R3, desc[UR36][R12.64+0x200] ;  /* 0x000200240c037981 */ /* 0x000164000c1e1920 */
.L_x_413:
[----:B------:R-:W-:Y:S05]  /*10330*/  BSYNC B1 ;  /* 0x0000000000017941 */ /* 0x000fea0003800000 */
.L_x_412:
        /* <DEDUP_REMOVED lines=9> */
.L_x_415:
[----:B------:R-:W-:Y:S05]  /*103d0*/  BSYNC B1 ;  /* 0x0000000000017941 */ /* 0x000fea0003800000 */
.L_x_414:
        /* <DEDUP_REMOVED lines=9> */
.L_x_417:
[----:B------:R-:W-:Y:S05]  /*10470*/  BSYNC B1 ;  /* 0x0000000000017941 */ /* 0x000fea0003800000 */
.L_x_416:
[----:B0----5:R-:W-:Y:S01]  /*10480*/  FMUL R5, R3, R16 ;  /* 0x0000001003057220 */ /* 0x021fe20000400000 */
[----:B------:R-:W-:Y:S01]  /*10490*/  ISETP.GT.AND P3, PT, R0, 0x89, P0 ;  /* 0x000000890000780c */ /* 0x000fe20000764270 */
[----:B------:R-:W-:Y:S02]  /*104a0*/  BSSY B1, `(.L_x_418) ;  /* 0x0000005000017945 */ /* 0x000fe40003800000 */
[----:B------:R-:W-:-:S05]  /*104b0*/  FFMA R5, R92, R2, R5 ;  /* 0x000000025c057223 */ /* 0x000fca0000000005 */
[----:B------:R0:W-:Y:S05]  /*104c0*/  @P2 STG.E desc[UR36][R8.64+0x220], R5 ;  /* 0x0002200508002986 */ /* 0x0001ea000c101924 */
[----:B------:R-:W-:Y:S05]  /*104d0*/  @!P3 BRA `(.L_x_419) ;  /* 0x000000000004b947 */ /* 0x000fea0003800000 */
[----:B------:R0:W5:Y:S02]  /*104e0*/  LDG.E.LTC128B R3, desc[UR36][R6.64+0x224] ;  /* 0x0002242406037981 */ /* 0x000164000c1e1920 */
.L_x_419:
[----:B------:R-:W-:Y:S05]  /*104f0*/  BSYNC B1 ;  /* 0x0000000000017941 */ /* 0x000fea0003800000 */
.L_x_418:
[----:B-----5:R-:W-:Y:S01]  /*10500*/  FMUL R4, R3, R16 ;  /* 0x0000001003047220 */ /* 0x020fe20000400000 */
[----:B------:R-:W-:Y:S01]  /*10510*/  ISETP.GT.AND P2, PT, R0, 0x88, P1 ;  /* 0x000000880000780c */ /* 0x000fe20000f44270 */
[----:B------:R-:W-:Y:S02]  /*10520*/  BSSY B1, `(.L_x_420) ;  /* 0x0000005000017945 */ /* 0x000fe40003800000 */
[----:B------:R-:W-:-:S05]  /*10530*/  FFMA R93, R93, R2, R4 ;  /* 0x000000025d5d7223 */ /* 0x000fca0000000004 */
[----:B------:R0:W-:Y:S05]  /*10540*/  @P3 STG.E desc[UR36][R8.64+0x224], R93 ;  /* 0x0002245d08003986 */ /* 0x0001ea000c101924 */
[----:B------:R-:W-:Y:S05]  /*10550*/  @!P2 BRA `(.L_x_421) ;  /* 0x000000000004a947 */ /* 0x000fea0003800000 */
[----:B------:R0:W5:Y:S02]  /*10560*/  LDG.E.LTC128B R3, desc[UR36][R12.64+0x220] ;  /* 0x000220240c037981 */ /* 0x000164000c1e1920 */
.L_x_421:
[----:B------:R-:W-:Y:S05]  /*10570*/  BSYNC B1 ;  /* 0x0000000000017941 */ /* 0x000fea0003800000 */
.L_x_420:
        /* <DEDUP_REMOVED lines=9> */
.L_x_423:
[----:B------:R-:W-:Y:S05]  /*10610*/  BSYNC B1 ;  /* 0x0000000000017941 */ /* 0x000fea0003800000 */
.L_x_422:
        /* <DEDUP_REMOVED lines=9> */
.L_x_425:
[----:B------:R-:W-:Y:S05]  /*106b0*/  BSYNC B1 ;  /* 0x0000000000017941 */ /* 0x000fea0003800000 */
.L_x_424:
[----:B0----5:R-:W-:Y:S01]  /*106c0*/  FMUL R5, R3, R16 ;  /* 0x0000001003057220 */ /* 0x021fe20000400000 */
[----:B------:R-:W-:Y:S01]  /*106d0*/  ISETP.GT.AND P3, PT, R0, 0x91, P0 ;  /* 0x000000910000780c */ /* 0x000fe20000764270 */
[----:B------:R-:W-:Y:S02]  /*106e0*/  BSSY B1, `(.L_x_426) ;  /* 0x0000005000017945 */ /* 0x000fe40003800000 */
[----:B------:R-:W-:-:S05]  /*106f0*/  FFMA R5, R96, R2, R5 ;  /* 0x0000000260057223 */ /* 0x000fca0000000005 */
[----:B------:R0:W-:Y:S05]  /*10700*/  @P2 STG.E desc[UR36][R8.64+0x240], R5 ;  /* 0x0002400508002986 */ /* 0x0001ea000c101924 */
[----:B------:R-:W-:Y:S05]  /*10710*/  @!P3 BRA `(.L_x_427) ;  /* 0x000000000004b947 */ /* 0x000fea0003800000 */
[----:B------:R0:W5:Y:S02]  /*10720*/  LDG.E.LTC128B R3, desc[UR36][R6.64+0x244] ;  /* 0x0002442406037981 */ /* 0x000164000c1e1920 */
.L_x_427:
[----:B------:R-:W-:Y:S05]  /*10730*/  BSYNC B1 ;  /* 0x0000000000017941 */ /* 0x000fea0003800000 */
.L_x_426:
[----:B-----5:R-:W-:Y:S01]  /*10740*/  FMUL R4, R3, R16 ;  /* 0x0000001003047220 */ /* 0x020fe20000400000 */
[----:B------:R-:W-:Y:S01]  /*10750*/  ISETP.GT.AND P2, PT, R0, 0x90, P1 ;  /* 0x000000900000780c */ /* 0x000fe20000f44270 */
[----:B------:R-:W-:Y:S02]  /*10760*/  BSSY B1, `(.L_x_428) ;  /* 0x0000005000017945 */ /* 0x000fe40003800000 */
[----:B------:R-:W-:-:S05]  /*10770*/  FFMA R97, R97, R2, R4 ;  /* 0x0000000261617223 */ /* 0x000fca0000000004 */
[----:B------:R0:W-:Y:S05]  /*10780*/  @P3 STG.E desc[UR36][R8.64+0x244], R97 ;  /* 0x0002446108003986 */ /* 0x0001ea000c101924 */
[----:B------:R-:W-:Y:S05]  /*10790*/  @!P2 BRA `(.L_x_429) ;  /* 0x000000000004a947 */ /* 0x000fea0003800000 */
[----:B------:R0:W5:Y:S02]  /*107a0*/  LDG.E.LTC128B R3, desc[UR36][R12.64+0x240] ;  /* 0x000240240c037981 */ /* 0x000164000c1e1920 */
.L_x_429:
[----:B------:R-:W-:Y:S05]  /*107b0*/  BSYNC B1 ;  /* 0x0000000000017941 */ /* 0x000fea0003800000 */
.L_x_428:
        /* <DEDUP_REMOVED lines=9> */
.L_x_431:
[----:B------:R-:W-:Y:S05]  /*10850*/  BSYNC B1 ;  /* 0x0000000000017941 */ /* 0x000fea0003800000 */
.L_x_430:
        /* <DEDUP_REMOVED lines=9> */
.L_x_433:
[----:B------:R-:W-:Y:S05]  /*108f0*/  BSYNC B1 ;  /* 0x0000000000017941 */ /* 0x000fea0003800000 */
.L_x_432:
[----:B0----5:R-:W-:Y:S01]  /*10900*/  FMUL R5, R3, R16 ;  /* 0x0000001003057220 */ /* 0x021fe20000400000 */
[----:B------:R-:W-:Y:S01]  /*10910*/  ISETP.GT.AND P3, PT, R0, 0x99, P0 ;  /* 0x000000990000780c */ /* 0x000fe20000764270 */
[----:B------:R-:W-:Y:S02]  /*10920*/  BSSY B1, `(.L_x_434) ;  /* 0x0000005000017945 */ /* 0x000fe40003800000 */
[----:B------:R-:W-:-:S05]  /*10930*/  FFMA R5, R100, R2, R5 ;  /* 0x0000000264057223 */ /* 0x000fca0000000005 */
[----:B------:R0:W-:Y:S05]  /*10940*/  @P2 STG.E desc[UR36][R8.64+0x260], R5 ;  /* 0x0002600508002986 */ /* 0x0001ea000c101924 */
[----:B------:R-:W-:Y:S05]  /*10950*/  @!P3 BRA `(.L_x_435) ;  /* 0x000000000004b947 */ /* 0x000fea0003800000 */
[----:B------:R0:W5:Y:S02]  /*10960*/  LDG.E.LTC128B R3, desc[UR36][R6.64+0x264] ;  /* 0x0002642406037981 */ /* 0x000164000c1e1920 */
.L_x_435:
[----:B------:R-:W-:Y:S05]  /*10970*/  BSYNC B1 ;  /* 0x0000000000017941 */ /* 0x000fea0003800000 */
.L_x_434:
[----:B-----5:R-:W-:Y:S01]  /*10980*/  FMUL R4, R3, R16 ;  /* 0x0000001003047220 */ /* 0x020fe20000400000 */
[----:B------:R-:W-:Y:S01]  /*10990*/  ISETP.GT.AND P2, PT, R0, 0x98, P1 ;  /* 0x000000980000780c */ /* 0x000fe20000f44270 */
[----:B------:R-:W-:Y:S02]  /*109a0*/  BSSY B1, `(.L_x_436) ;  /* 0x0000005000017945 */ /* 0x000fe40003800000 */
[----:B------:R-:W-:-:S05]  /*109b0*/  FFMA R101, R101, R2, R4 ;  /* 0x0000000265657223 */ /* 0x000fca0000000004 */
[----:B------:R0:W-:Y:S05]  /*109c0*/  @P3 STG.E desc[UR36][R8.64+0x264], R101 ;  /* 0x0002646508003986 */ /* 0x0001ea000c101924 */
[----:B------:R-:W-:Y:S05]  /*109d0*/  @!P2 BRA `(.L_x_437) ;  /* 0x000000000004a947 */ /* 0x000fea0003800000 */
[----:B------:R0:W5:Y:S02]  /*109e0*/  LDG.E.LTC128B R3, desc[UR36][R12.64+0x260] ;  /* 0x000260240c037981 */ /* 0x000164000c1e1920 */
.L_x_437:
[----:B------:R-:W-:Y:S05]  /*109f0*/  BSYNC B1 ;  /* 0x0000000000017941 */ /* 0x000fea0003800000 */
.L_x_436:
        /* <DEDUP_REMOVED lines=9> */
.L_x_439:
[----:B------:R-:W-:Y:S05]  /*10a90*/  BSYNC B1 ;  /* 0x0000000000017941 */ /* 0x000fea0003800000 */
.L_x_438:
        /* <DEDUP_REMOVED lines=9> */
.L_x_441:
[----:B------:R-:W-:Y:S05]  /*10b30*/  BSYNC B1 ;  /* 0x0000000000017941 */ /* 0x000fea0003800000 */
.L_x_440:
[----:B0----5:R-:W-:Y:S01]  /*10b40*/  FMUL R5, R3, R16 ;  /* 0x0000001003057220 */ /* 0x021fe20000400000 */
[----:B------:R-:W-:Y:S01]  /*10b50*/  ISETP.GT.AND P3, PT, R0, 0xa1, P0 ;  /* 0x000000a10000780c */ /* 0x000fe20000764270 */
[----:B------:R-:W-:Y:S02]  /*10b60*/  BSSY B1, `(.L_x_442) ;  /* 0x0000005000017945 */ /* 0x000fe40003800000 */
[----:B------:R-:W-:-:S05]  /*10b70*/  FFMA R5, R104, R2, R5 ;  /* 0x0000000268057223 */ /* 0x000fca0000000005 */
[----:B------:R0:W-:Y:S05]  /*10b80*/  @P2 STG.E desc[UR36][R8.64+0x280], R5 ;  /* 0x0002800508002986 */ /* 0x0001ea000c101924 */
[----:B------:R-:W-:Y:S05]  /*10b90*/  @!P3 BRA `(.L_x_443) ;  /* 0x000000000004b947 */ /* 0x000fea0003800000 */
[----:B------:R0:W5:Y:S02]  /*10ba0*/  LDG.E.LTC128B R3, desc[UR36][R6.64+0x284] ;  /* 0x0002842406037981 */ /* 0x000164000c1e1920 */
.L_x_443:
[----:B------:R-:W-:Y:S05]  /*10bb0*/  BSYNC B1 ;  /* 0x0000000000017941 */ /* 0x000fea0003800000 */
.L_x_442:
[----:B-----5:R-:W-:Y:S01]  /*10bc0*/  FMUL R4, R3, R16 ;  /* 0x0000001003047220 */ /* 0x020fe20000400000 */
[----:B------:R-:W-:Y:S01]  /*10bd0*/  ISETP.GT.AND P2, PT, R0, 0xa0, P1 ;  /* 0x000000a00000780c */ /* 0x000fe20000f44270 */
[----:B------:R-:W-:Y:S02]  /*10be0*/  BSSY B1, `(.L_x_444) ;  /* 0x0000005000017945 */ /* 0x000fe40003800000 */
[----:B------:R-:W-:-:S05]  /*10bf0*/  FFMA R105, R105, R2, R4 ;  /* 0x0000000269697223 */ /* 0x000fca0000000004 */
[----:B------:R0:W-:Y:S05]  /*10c00*/  @P3 STG.E desc[UR36][R8.64+0x284], R105 ;  /* 0x0002846908003986 */ /* 0x0001ea000c101924 */
[----:B------:R-:W-:Y:S05]  /*10c10*/  @!P2 BRA `(.L_x_445) ;  /* 0x000000000004a947 */ /* 0x000fea0003800000 */
[----:B------:R0:W5:Y:S02]  /*10c20*/  LDG.E.LTC128B R3, desc[UR36][R12.64+0x280] ;  /* 0x000280240c037981 */ /* 0x000164000c1e1920 */
.L_x_445:
[----:B------:R-:W-:Y:S05]  /*10c30*/  BSYNC B1 ;  /* 0x0000000000017941 */ /* 0x000fea0003800000 */
.L_x_444:
        /* <DEDUP_REMOVED lines=9> */
.L_x_447:
[----:B------:R-:W-:Y:S05]  /*10cd0*/  BSYNC B1 ;  /* 0x0000000000017941 */ /* 0x000fea0003800000 */
.L_x_446:
        /* <DEDUP_REMOVED lines=9> */
.L_x_449:
[----:B------:R-:W-:Y:S05]  /*10d70*/  BSYNC B1 ;  /* 0x0000000000017941 */ /* 0x000fea0003800000 */
.L_x_448:
[----:B0----5:R-:W-:Y:S01]  /*10d80*/  FMUL R5, R3, R16 ;  /* 0x0000001003057220 */ /* 0x021fe20000400000 */
[----:B------:R-:W-:Y:S01]  /*10d90*/  ISETP.GT.AND P3, PT, R0, 0xa9, P0 ;  /* 0x000000a90000780c */ /* 0x000fe20000764270 */
[----:B------:R-:W-:Y:S02]  /*10da0*/  BSSY B1, `(.L_x_450) ;  /* 0x0000005000017945 */ /* 0x000fe40003800000 */
[----:B------:R-:W-:-:S05]  /*10db0*/  FFMA R5, R108, R2, R5 ;  /* 0x000000026c057223 */ /* 0x000fca0000000005 */
[----:B------:R0:W-:Y:S05]  /*10dc0*/  @P2 STG.E desc[UR36][R8.64+0x2a0], R5 ;  /* 0x0002a00508002986 */ /* 0x0001ea000c101924 */
[----:B------:R-:W-:Y:S05]  /*10dd0*/  @!P3 BRA `(.L_x_451) ;  /* 0x000000000004b947 */ /* 0x000fea0003800000 */
[----:B------:R0:W5:Y:S02]  /*10de0*/  LDG.E.LTC128B R3, desc[UR36][R6.64+0x2a4] ;  /* 0x0002a42406037981 */ /* 0x000164000c1e1920 */
.L_x_451:
[----:B------:R-:W-:Y:S05]  /*10df0*/  BSYNC B1 ;  /* 0x0000000000017941 */ /* 0x000fea0003800000 */
.L_x_450:
[----:B-----5:R-:W-:Y:S01]  /*10e00*/  FMUL R4, R3, R16 ;  /* 0x0000001003047220 */ /* 0x020fe20000400000 */
[----:B------:R-:W-:Y:S01]  /*10e10*/  ISETP.GT.AND P2, PT, R0, 0xa8, P1 ;  /* 0x000000a80000780c */ /* 0x000fe20000f44270 */
[----:B------:R-:W-:Y:S02]  /*10e20*/  BSSY B1, `(.L_x_452) ;  /* 0x0000005000017945 */ /* 0x000fe40003800000 */
[----:B------:R-:W-:-:S05]  /*10e30*/  FFMA R109, R109, R2, R4 ;  /* 0x000000026d6d7223 */ /* 0x000fca0000000004 */
[----:B------:R0:W-:Y:S05]  /*10e40*/  @P3 STG.E desc[UR36][R8.64+0x2a4], R109 ;  /* 0x0002a46d08003986 */ /* 0x0001ea000c101924 */
[----:B------:R-:W-:Y:S05]  /*10e50*/  @!P2 BRA `(.L_x_453) ;  /* 0x000000000004a947 */ /* 0x000fea0003800000 */
[----:B------:R0:W5:Y:S02]  /*10e60*/  LDG.E.LTC128B R3, desc[UR36][R12.64+0x2a0] ;  /* 0x0002a0240c037981 */ /* 0x000164000c1e1920 */
.L_x_453:
[----:B------:R-:W-:Y:S05]  /*10e70*/  BSYNC B1 ;  /* 0x0000000000017941 */ /* 0x000fea0003800000 */
.L_x_452:
        /* <DEDUP_REMOVED lines=9> */
.L_x_455:
[----:B------:R-:W-:Y:S05]  /*10f10*/  BSYNC B1 ;  /* 0x0000000000017941 */ /* 0x000fea0003800000 */
.L_x_454:
        /* <DEDUP_REMOVED lines=9> */
.L_x_457:
[----:B------:R-:W-:Y:S05]  /*10fb0*/  BSYNC B1 ;  /* 0x0000000000017941 */ /* 0x000fea0003800000 */
.L_x_456:
[----:B0----5:R-:W-:Y:S01]  /*10fc0*/  FMUL R5, R3, R16 ;  /* 0x0000001003057220 */ /* 0x021fe20000400000 */
[----:B------:R-:W-:Y:S01]  /*10fd0*/  ISETP.GT.AND P3, PT, R0, 0xb1, P0 ;  /* 0x000000b10000780c */ /* 0x000fe20000764270 */
[----:B------:R-:W-:Y:S02]  /*10fe0*/  BSSY B1, `(.L_x_458) ;  /* 0x0000005000017945 */ /* 0x000fe40003800000 */
[----:B------:R-:W-:-:S05]  /*10ff0*/  FFMA R5, R112, R2, R5 ;  /* 0x0000000270057223 */ /* 0x000fca0000000005 */
[----:B------:R0:W-:Y:S05]  /*11000*/  @P2 STG.E desc[UR36][R8.64+0x2c0], R5 ;  /* 0x0002c00508002986 */ /* 0x0001ea000c101924 */
[----:B------:R-:W-:Y:S05]  /*11010*/  @!P3 BRA `(.L_x_459) ;  /* 0x000000000004b947 */ /* 0x000fea0003800000 */
[----:B------:R0:W5:Y:S02]  /*11020*/  LDG.E.LTC128B R3, desc[UR36][R6.64+0x2c4] ;  /* 0x0002c42406037981 */ /* 0x000164000c1e1920 */
.L_x_459:
[----:B------:R-:W-:Y:S05]  /*11030*/  BSYNC B1 ;  /* 0x0000000000017941 */ /* 0x000fea0003800000 */
.L_x_458:
[----:B-----5:R-:W-:Y:S01]  /*11040*/  FMUL R4, R3, R16 ;  /* 0x0000001003047220 */ /* 0x020fe20000400000 */
[----:B------:R-:W-:Y:S01]  /*11050*/  ISETP.GT.AND P2, PT, R0, 0xb0, P1 ;  /* 0x000000b00000780c */ /* 0x000fe20000f44270 */
[----:B------:R-:W-:Y:S02]  /*11060*/  BSSY B1, `(.L_x_460) ;  /* 0x0000005000017945 */ /* 0x000fe40003800000 */
[----:B------:R-:W-:-:S05]  /*11070*/  FFMA R113, R113, R2, R4 ;  /* 0x0000000271717223 */ /* 0x000fca0000000004 */
[----:B------:R0:W-:Y:S05]  /*11080*/  @P3 STG.E desc[UR36][R8.64+0x2c4], R113 ;  /* 0x0002c47108003986 */ /* 0x0001ea000c101924 */
[----:B------:R-:W-:Y:S05]  /*11090*/  @!P2 BRA `(.L_x_461) ;  /* 0x000000000004a947 */ /* 0x000fea0003800000 */
[----:B------:R0:W5:Y:S02]  /*110a0*/  LDG.E.LTC128B R3, desc[UR36][R12.64+0x2c0] ;  /* 0x0002c0240c037981 */ /* 0x000164000c1e1920 */
.L_x_461:
[----:B------:R-:W-:Y:S05]  /*110b0*/  BSYNC B1 ;  /* 0x0000000000017941 */ /* 0x000fea0003800000 */
.L_x_460:
        /* <DEDUP_REMOVED lines=9> */
.L_x_463:
[----:B------:R-:W-:Y:S05]  /*11150*/  BSYNC B1 ;  /* 0x0000000000017941 */ /* 0x000fea0003800000 */
.L_x_462:
        /* <DEDUP_REMOVED lines=9> */
.L_x_465:
[----:B------:R-:W-:Y:S05]  /*111f0*/  BSYNC B1 ;  /* 0x0000000000017941 */ /* 0x000fea0003800000 */
.L_x_464:
[----:B0----5:R-:W-:Y:S01]  /*11200*/  FMUL R5, R3, R16 ;  /* 0x0000001003057220 */ /* 0x021fe20000400000 */
[----:B------:R-:W-:Y:S01]  /*11210*/  ISETP.GT.AND P3, PT, R0, 0xb9, P0 ;  /* 0x000000b90000780c */ /* 0x000fe20000764270 */
[----:B------:R-:W-:Y:S02]  /*11220*/  BSSY B1, `(.L_x_466) ;  /* 0x0000005000017945 */ /* 0x000fe40003800000 */
[----:B------:R-:W-:-:S05]  /*11230*/  FFMA R5, R116, R2, R5 ;  /* 0x0000000274057223 */ /* 0x000fca0000000005 */
[----:B------:R0:W-:Y:S05]  /*11240*/  @P2 STG.E desc[UR36][R8.64+0x2e0], R5 ;  /* 0x0002e00508002986 */ /* 0x0001ea000c101924 */
[----:B------:R-:W-:Y:S05]  /*11250*/  @!P3 BRA `(.L_x_467) ;  /* 0x000000000004b947 */ /* 0x000fea0003800000 */
[----:B------:R0:W5:Y:S02]  /*11260*/  LDG.E.LTC128B R3, desc[UR36][R6.64+0x2e4] ;  /* 0x0002e42406037981 */ /* 0x000164000c1e1920 */
.L_x_467:
[----:B------:R-:W-:Y:S05]  /*11270*/  BSYNC B1 ;  /* 0x0000000000017941 */ /* 0x000fea0003800000 */
.L_x_466:
[----:B-----5:R-:W-:Y:S01]  /*11280*/  FMUL R4, R3, R16 ;  /* 0x0000001003047220 */ /* 0x020fe20000400000 */
[----:B------:R-:W-:Y:S01]  /*11290*/  ISETP.GT.AND P2, PT, R0, 0xb8, P1 ;  /* 0x000000b80000780c */ /* 0x000fe20000f44270 */
[----:B------:R-:W-:Y:S02]  /*112a0*/  BSSY B1, `(.L_x_468) ;  /* 0x0000005000017945 */ /* 0x000fe40003800000 */
[----:B------:R-:W-:-:S05]  /*112b0*/  FFMA R117, R117, R2, R4 ;  /* 0x0000000275757223 */ /* 0x000fca0000000004 */
[----:B------:R0:W-:Y:S05]  /*112c0*/  @P3 STG.E desc[UR36][R8.64+0x2e4], R117 ;  /* 0x0002e47508003986 */ /* 0x0001ea000c101924 */
[----:B------:R-:W-:Y:S05]  /*112d0*/  @!P2 BRA `(.L_x_469) ;  /* 0x000000000004a947 */ /* 0x000fea0003800000 */
[----:B------:R0:W5:Y:S02]  /*112e0*/  LDG.E.LTC128B R3, desc[UR36][R12.64+0x2e0] ;  /* 0x0002e0240c037981 */ /* 0x000164000c1e1920 */
.L_x_469:
[----:B------:R-:W-:Y:S05]  /*112f0*/  BSYNC B1 ;  /* 0x0000000000017941 */ /* 0x000fea0003800000 */
.L_x_468:
        /* <DEDUP_REMOVED lines=9> */
.L_x_471:
[----:B------:R-:W-:Y:S05]  /*11390*/  BSYNC B1 ;  /* 0x0000000000017941 */ /* 0x000fea0003800000 */
.L_x_470:
        /* <DEDUP_REMOVED lines=9> */
.L_x_473:
[----:B------:R-:W-:Y:S05]  /*11430*/  BSYNC B1 ;  /* 0x0000000000017941 */ /* 0x000fea0003800000 */
.L_x_472:
[----:B0----5:R-:W-:Y:S01]  /*11440*/  FMUL R5, R3, R16 ;  /* 0x0000001003057220 */ /* 0x021fe20000400000 */
[----:B------:R-:W-:Y:S01]  /*11450*/  ISETP.GT.AND P3, PT, R0, 0xc1, P0 ;  /* 0x000000c10000780c */ /* 0x000fe20000764270 */
[----:B------:R-:W-:Y:S02]  /*11460*/  BSSY B1, `(.L_x_474) ;  /* 0x0000005000017945 */ /* 0x000fe40003800000 */
[----:B------:R-:W-:-:S05]  /*11470*/  FFMA R5, R120, R2, R5 ;  /* 0x0000000278057223 */ /* 0x000fca0000000005 */
[----:B------:R0:W-:Y:S05]  /*11480*/  @P2 STG.E desc[UR36][R8.64+0x300], R5 ;  /* 0x0003000508002986 */ /* 0x0001ea000c101924 */
[----:B------:R-:W-:Y:S05]  /*11490*/  @!P3 BRA `(.L_x_475) ;  /* 0x000000000004b947 */ /* 0x000fea0003800000 */
[----:B------:R0:W5:Y:S02]  /*114a0*/  LDG.E.LTC128B R3, desc[UR36][R6.64+0x304] ;  /* 0x0003042406037981 */ /* 0x000164000c1e1920 */
.L_x_475:
[----:B------:R-:W-:Y:S05]  /*114b0*/  BSYNC B1 ;  /* 0x0000000000017941 */ /* 0x000fea0003800000 */
.L_x_474:
[----:B-----5:R-:W-:Y:S01]  /*114c0*/  FMUL R4, R3, R16 ;  /* 0x0000001003047220 */ /* 0x020fe20000400000 */
[----:B------:R-:W-:Y:S01]  /*114d0*/  ISETP.GT.AND P2, PT, R0, 0xc0, P1 ;  /* 0x000000c00000780c */ /* 0x000fe20000f44270 */
[----:B------:R-:W-:Y:S02]  /*114e0*/  BSSY B1, `(.L_x_476) ;  /* 0x0000005000017945 */ /* 0x000fe40003800000 */
[----:B------:R-:W-:-:S05]  /*114f0*/  FFMA R121, R121, R2, R4 ;  /* 0x0000000279797223 */ /* 0x000fca0000000004 */
[----:B------:R0:W-:Y:S05]  /*11500*/  @P3 STG.E desc[UR36][R8.64+0x304], R121 ;  /* 0x0003047908003986 */ /* 0x0001ea000c101924 */
[----:B------:R-:W-:Y:S05]  /*11510*/  @!P2 BRA `(.L_x_477) ;  /* 0x000000000004a947 */ /* 0x000fea0003800000 */
[----:B------:R0:W5:Y:S02]  /*11520*/  LDG.E.LTC128B R3, desc[UR36][R12.64+0x300] ;  /* 0x000300240c037981 */ /* 0x000164000c1e1920 */
.L_x_477:
[----:B------:R-:W-:Y:S05]  /*11530*/  BSYNC B1 ;  /* 0x0000000000017941 */ /* 0x000fea0003800000 */
.L_x_476:
        /* <DEDUP_REMOVED lines=9> */
.L_x_479:
[----:B------:R-:W-:Y:S05]  /*115d0*/  BSYNC B1 ;  /* 0x0000000000017941 */ /* 0x000fea0003800000 */
.L_x_478:
        /* <DEDUP_REMOVED lines=9> */
.L_x_481:
[----:B------:R-:W-:Y:S05]  /*11670*/  BSYNC B1 ;  /* 0x0000000000017941 */ /* 0x000fea0003800000 */
.L_x_480:
[----:B0----5:R-:W-:Y:S01]  /*11680*/  FMUL R5, R3, R16 ;  /* 0x0000001003057220 */ /* 0x021fe20000400000 */
[----:B------:R-:W-:Y:S01]  /*11690*/  ISETP.GT.AND P3, PT, R0, 0xc9, P0 ;  /* 0x000000c90000780c */ /* 0x000fe20000764270 */
[----:B------:R-:W-:Y:S02]  /*116a0*/  BSSY B1, `(.L_x_482) ;  /* 0x0000005000017945 */ /* 0x000fe40003800000 */
[----:B------:R-:W-:-:S05]  /*116b0*/  FFMA R5, R124, R2, R5 ;  /* 0x000000027c057223 */ /* 0x000fca0000000005 */
[----:B------:R0:W-:Y:S05]  /*116c0*/  @P2 STG.E desc[UR36][R8.64+0x320], R5 ;  /* 0x0003200508002986 */ /* 0x0001ea000c101924 */
[----:B------:R-:W-:Y:S05]  /*116d0*/  @!P3 BRA `(.L_x_483) ;  /* 0x000000000004b947 */ /* 0x000fea0003800000 */
[----:B------:R0:W5:Y:S02]  /*116e0*/  LDG.E.LTC128B R3, desc[UR36][R6.64+0x324] ;  /* 0x0003242406037981 */ /* 0x000164000c1e1920 */
.L_x_483:
[----:B------:R-:W-:Y:S05]  /*116f0*/  BSYNC B1 ;  /* 0x0000000000017941 */ /* 0x000fea0003800000 */
.L_x_482:
[----:B-----5:R-:W-:Y:S01]  /*11700*/  FMUL R4, R3, R16 ;  /* 0x0000001003047220 */ /* 0x020fe20000400000 */
[----:B------:R-:W-:Y:S01]  /*11710*/  ISETP.GT.AND P2, PT, R0, 0xc8, P1 ;  /* 0x000000c80000780c */ /* 0x000fe20000f44270 */
[----:B------:R-:W-:Y:S02]  /*11720*/  BSSY B1, `(.L_x_484) ;  /* 0x0000005000017945 */ /* 0x000fe40003800000 */
[----:B------:R-:W-:-:S05]  /*11730*/  FFMA R125, R125, R2, R4 ;  /* 0x000000027d7d7223 */ /* 0x000fca0000000004 */
[----:B------:R0:W-:Y:S05]  /*11740*/  @P3 STG.E desc[UR36][R8.64+0x324], R125 ;  /* 0x0003247d08003986 */ /* 0x0001ea000c101924 */
[----:B------:R-:W-:Y:S05]  /*11750*/  @!P2 BRA `(.L_x_485) ;  /* 0x000000000004a947 */ /* 0x000fea0003800000 */
[----:B------:R0:W5:Y:S02]  /*11760*/  LDG.E.LTC128B R3, desc[UR36][R12.64+0x320] ;  /* 0x000320240c037981 */ /* 0x000164000c1e1920 */
.L_x_485:
[----:B------:R-:W-:Y:S05]  /*11770*/  BSYNC B1 ;  /* 0x0000000000017941 */ /* 0x000fea0003800000 */
.L_x_484:
        /* <DEDUP_REMOVED lines=9> */
.L_x_487:
[----:B------:R-:W-:Y:S05]  /*11810*/  BSYNC B1 ;  /* 0x0000000000017941 */ /* 0x000fea0003800000 */
.L_x_486:
        /* <DEDUP_REMOVED lines=9> */
.L_x_489:
[----:B------:R-:W-:Y:S05]  /*118b0*/  BSYNC B1 ;  /* 0x0000000000017941 */ /* 0x000fea0003800000 */
.L_x_488:
[----:B0----5:R-:W-:Y:S01]  /*118c0*/  FMUL R5, R3, R16 ;  /* 0x0000001003057220 */ /* 0x021fe20000400000 */
[----:B------:R-:W-:Y:S01]  /*118d0*/  ISETP.GT.AND P3, PT, R0, 0xd1, P0 ;  /* 0x000000d10000780c */ /* 0x000fe20000764270 */
[----:B------:R-:W-:Y:S02]  /*118e0*/  BSSY B1, `(.L_x_490) ;  /* 0x0000005000017945 */ /* 0x000fe40003800000 */
[----:B------:R-:W-:-:S05]  /*118f0*/  FFMA R5, R128, R2, R5 ;  /* 0x0000000280057223 */ /* 0x000fca0000000005 */
[----:B------:R0:W-:Y:S05]  /*11900*/  @P2 STG.E desc[UR36][R8.64+0x340], R5 ;  /* 0x0003400508002986 */ /* 0x0001ea000c101924 */
[----:B------:R-:W-:Y:S05]  /*11910*/  @!P3 BRA `(.L_x_491) ;  /* 0x000000000004b947 */ /* 0x000fea0003800000 */
[----:B------:R0:W5:Y:S02]  /*11920*/  LDG.E.LTC128B R3, desc[UR36][R6.64+0x344] ;  /* 0x0003442406037981 */ /* 0x000164000c1e1920 */
.L_x_491:
[----:B------:R-:W-:Y:S05]  /*11930*/  BSYNC B1 ;  /* 0x0000000000017941 */ /* 0x000fea0003800000 */
.L_x_490:
[----:B-----5:R-:W-:Y:S01]  /*11940*/  FMUL R4, R3, R16 ;  /* 0x0000001003047220 */ /* 0x020fe20000400000 */
[----:B------:R-:W-:Y:S01]  /*11950*/  ISETP.GT.AND P2, PT, R0, 0xd0, P1 ;  /* 0x000000d00000780c */ /* 0x000fe20000f44270 */
[----:B------:R-:W-:Y:S02]  /*11960*/  BSSY B1, `(.L_x_492) ;  /* 0x0000005000017945 */ /* 0x000fe40003800000 */
[----:B------:R-:W-:-:S05]  /*11970*/  FFMA R129, R129, R2, R4 ;  /* 0x0000000281817223 */ /* 0x000fca0000000004 */
[----:B------:R0:W-:Y:S05]  /*11980*/  @P3 STG.E desc[UR36][R8.64+0x344], R129 ;  /* 0x0003448108003986 */ /* 0x0001ea000c101924 */
[----:B------:R-:W-:Y:S05]  /*11990*/  @!P2 BRA `(.L_x_493) ;  /* 0x000000000004a947 */ /* 0x000fea0003800000 */
[----:B------:R0:W5:Y:S02]  /*119a0*/  LDG.E.LTC128B R3, desc[UR36][R12.64+0x340] ;  /* 0x000340240c037981 */ /* 0x000164000c1e1920 */
.L_x_493:
[----:B------:R-:W-:Y:S05]  /*119b0*/  BSYNC B1 ;  /* 0x0000000000017941 */ /* 0x000fea0003800000 */
.L_x_492:
        /* <DEDUP_REMOVED lines=9> */
.L_x_495:
[----:B------:R-:W-:Y:S05]  /*11a50*/  BSYNC B1 ;  /* 0x0000000000017941 */ /* 0x000fea0003800000 */
.L_x_494:
        /* <DEDUP_REMOVED lines=9> */
.L_x_497:
[----:B------:R-:W-:Y:S05]  /*11af0*/  BSYNC B1 ;  /* 0x0000000000017941 */ /* 0x000fea0003800000 */
.L_x_496:
[----:B0----5:R-:W-:Y:S01]  /*11b00*/  FMUL R5, R3, R16 ;  /* 0x0000001003057220 */ /* 0x021fe20000400000 */
[----:B------:R-:W-:Y:S01]  /*11b10*/  ISETP.GT.AND P3, PT, R0, 0xd9, P0 ;  /* 0x000000d90000780c */ /* 0x000fe20000764270 */
[----:B------:R-:W-:Y:S02]  /*11b20*/  BSSY B1, `(.L_x_498) ;  /* 0x0000005000017945 */ /* 0x000fe40003800000 */
[----:B------:R-:W-:-:S05]  /*11b30*/  FFMA R5, R132, R2, R5 ;  /* 0x0000000284057223 */ /* 0x000fca0000000005 */
[----:B------:R0:W-:Y:S05]  /*11b40*/  @P2 STG.E desc[UR36][R8.64+0x360], R5 ;  /* 0x0003600508002986 */ /* 0x0001ea000c101924 */
[----:B------:R-:W-:Y:S05]  /*11b50*/  @!P3 BRA `(.L_x_499) ;  /* 0x000000000004b947 */ /* 0x000fea0003800000 */
[----:B------:R0:W5:Y:S02]  /*11b60*/  LDG.E.LTC128B R3, desc[UR36][R6.64+0x364] ;  /* 0x0003642406037981 */ /* 0x000164000c1e1920 */
.L_x_499:
[----:B------:R-:W-:Y:S05]  /*11b70*/  BSYNC B1 ;  /* 0x0000000000017941 */ /* 0x000fea0003800000 */
.L_x_498:
[----:B-----5:R-:W-:Y:S01]  /*11b80*/  FMUL R4, R3, R16 ;  /* 0x0000001003047220 */ /* 0x020fe20000400000 */
[----:B------:R-:W-:Y:S01]  /*11b90*/  ISETP.GT.AND P2, PT, R0, 0xd8, P1 ;  /* 0x000000d80000780c */ /* 0x000fe20000f44270 */
[----:B------:R-:W-:Y:S02]  /*11ba0*/  BSSY B1, `(.L_x_500) ;  /* 0x0000005000017945 */ /* 0x000fe40003800000 */
[----:B------:R-:W-:-:S05]  /*11bb0*/  FFMA R133, R133, R2, R4 ;  /* 0x0000000285857223 */ /* 0x000fca0000000004 */
[----:B------:R0:W-:Y:S05]  /*11bc0*/  @P3 STG.E desc[UR36][R8.64+0x364], R133 ;  /* 0x0003648508003986 */ /* 0x0001ea000c101924 */
[----:B------:R-:W-:Y:S05]  /*11bd0*/  @!P2 BRA `(.L_x_501) ;  /* 0x000000000004a947 */ /* 0x000fea0003800000 */
[----:B------:R0:W5:Y:S02]  /*11be0*/  LDG.E.LTC128B R3, desc[UR36][R12.64+0x360] ;  /* 0x000360240c037981 */ /* 0x000164000c1e1920 */
.L_x_501:
[----:B------:R-:W-:Y:S05]  /*11bf0*/  BSYNC B1 ;  /* 0x0000000000017941 */ /* 0x000fea0003800000 */
.L_x_500:
        /* <DEDUP_REMOVED lines=9> */
.L_x_503:
[----:B------:R-:W-:Y:S05]  /*11c90*/  BSYNC B1 ;  /* 0x0000000000017941 */ /* 0x000fea0003800000 */
.L_x_502:
        /* <DEDUP_REMOVED lines=9> */
.L_x_505:
[----:B------:R-:W-:Y:S05]  /*11d30*/  BSYNC B1 ;  /* 0x0000000000017941 */ /* 0x000fea0003800000 */
.L_x_504:
[----:B0----5:R-:W-:Y:S01]  /*11d40*/  FMUL R5, R3, R16 ;  /* 0x0000001003057220 */ /* 0x021fe20000400000 */
[----:B------:R-:W-:Y:S01]  /*11d50*/  ISETP.GT.AND P3, PT, R0, 0xe1, P0 ;  /* 0x000000e10000780c */ /* 0x000fe20000764270 */
[----:B------:R-:W-:Y:S02]  /*11d60*/  BSSY B1, `(.L_x_506) ;  /* 0x0000005000017945 */ /* 0x000fe40003800000 */
[----:B------:R-:W-:-:S05]  /*11d70*/  FFMA R5, R136, R2, R5 ;  /* 0x0000000288057223 */ /* 0x000fca0000000005 */
[----:B------:R0:W-:Y:S05]  /*11d80*/  @P2 STG.E desc[UR36][R8.64+0x380], R5 ;  /* 0x0003800508002986 */ /* 0x0001ea000c101924 */
[----:B------:R-:W-:Y:S05]  /*11d90*/  @!P3 BRA `(.L_x_507) ;  /* 0x000000000004b947 */ /* 0x000fea0003800000 */
[----:B------:R0:W5:Y:S02]  /*11da0*/  LDG.E.LTC128B R3, desc[UR36][R6.64+0x384] ;  /* 0x0003842406037981 */ /* 0x000164000c1e1920 */
.L_x_507:
[----:B------:R-:W-:Y:S05]  /*11db0*/  BSYNC B1 ;  /* 0x0000000000017941 */ /* 0x000fea0003800000 */
.L_x_506:
[----:B-----5:R-:W-:Y:S01]  /*11dc0*/  FMUL R4, R3, R16 ;  /* 0x0000001003047220 */ /* 0x020fe20000400000 */
[----:B------:R-:W-:Y:S01]  /*11dd0*/  ISETP.GT.AND P2, PT, R0, 0xe0, P1 ;  /* 0x000000e00000780c */ /* 0x000fe20000f44270 */
[----:B------:R-:W-:Y:S02]  /*11de0*/  BSSY B1, `(.L_x_508) ;  /* 0x0000005000017945 */ /* 0x000fe40003800000 */
[----:B------:R-:W-:-:S05]  /*11df0*/  FFMA R137, R137, R2, R4 ;  /* 0x0000000289897223 */ /* 0x000fca0000000004 */
[----:B------:R0:W-:Y:S05]  /*11e00*/  @P3 STG.E desc[UR36][R8.64+0x384], R137 ;  /* 0x0003848908003986 */ /* 0x0001ea000c101924 */
[----:B------:R-:W-:Y:S05]  /*11e10*/  @!P2 BRA `(.L_x_509) ;  /* 0x000000000004a947 */ /* 0x000fea0003800000 */
[----:B------:R0:W5:Y:S02]  /*11e20*/  LDG.E.LTC128B R3, desc[UR36][R12.64+0x380] ;  /* 0x000380240c037981 */ /* 0x000164000c1e1920 */
.L_x_509:
[----:B------:R-:W-:Y:S05]  /*11e30*/  BSYNC B1 ;  /* 0x0000000000017941 */ /* 0x000fea0003800000 */
.L_x_508:
        /* <DEDUP_REMOVED lines=9> */
.L_x_511:
[----:B------:R-:W-:Y:S05]  /*11ed0*/  BSYNC B1 ;  /* 0x0000000000017941 */ /* 0x000fea0003800000 */
.L_x_510:
        /* <DEDUP_REMOVED lines=9> */
.L_x_513:
[----:B------:R-:W-:Y:S05]  /*11f70*/  BSYNC B1 ;  /* 0x0000000000017941 */ /* 0x000fea0003800000 */
.L_x_512:
[----:B0----5:R-:W-:Y:S01]  /*11f80*/  FMUL R5, R3, R16 ;  /* 0x0000001003057220 */ /* 0x021fe20000400000 */
[----:B------:R-:W-:Y:S01]  /*11f90*/  ISETP.GT.AND P3, PT, R0, 0xe9, P0 ;  /* 0x000000e90000780c */ /* 0x000fe20000764270 */
[----:B------:R-:W-:Y:S02]  /*11fa0*/  BSSY B1, `(.L_x_514) ;  /* 0x0000005000017945 */ /* 0x000fe40003800000 */
[----:B------:R-:W-:-:S05]  /*11fb0*/  FFMA R5, R140, R2, R5 ;  /* 0x000000028c057223 */ /* 0x000fca0000000005 */
[----:B------:R0:W-:Y:S05]  /*11fc0*/  @P2 STG.E desc[UR36][R8.64+0x3a0], R5 ;  /* 0x0003a00508002986 */ /* 0x0001ea000c101924 */
[----:B------:R-:W-:Y:S05]  /*11fd0*/  @!P3 BRA `(.L_x_515) ;  /* 0x000000000004b947 */ /* 0x000fea0003800000 */
[----:B------:R0:W5:Y:S02]  /*11fe0*/  LDG.E.LTC128B R3, desc[UR36][R6.64+0x3a4] ;  /* 0x0003a42406037981 */ /* 0x000164000c1e1920 */
.L_x_515:
[----:B------:R-:W-:Y:S05]  /*11ff0*/  BSYNC B1 ;  /* 0x0000000000017941 */ /* 0x000fea0003800000 */
.L_x_514:
[----:B-----5:R-:W-:Y:S01]  /*12000*/  FMUL R4, R3, R16 ;  /* 0x0000001003047220 */ /* 0x020fe20000400000 */
[----:B------:R-:W-:Y:S01]  /*12010*/  ISETP.GT.AND P2, PT, R0, 0xe8, P1 ;  /* 0x000000e80000780c */ /* 0x000fe20000f44270 */
[----:B------:R-:W-:Y:S02]  /*12020*/  BSSY B1, `(.L_x_516) ;  /* 0x0000005000017945 */ /* 0x000fe40003800000 */
[----:B------:R-:W-:-:S05]  /*12030*/  FFMA R141, R141, R2, R4 ;  /* 0x000000028d8d7223 */ /* 0x000fca0000000004 */
[----:B------:R0:W-:Y:S05]  /*12040*/  @P3 STG.E desc[UR36][R8.64+0x3a4], R141 ;  /* 0x0003a48d08003986 */ /* 0x0001ea000c101924 */
[----:B------:R-:W-:Y:S05]  /*12050*/  @!P2 BRA `(.L_x_517) ;  /* 0x000000000004a947 */ /* 0x000fea0003800000 */
[----:B------:R0:W5:Y:S02]  /*12060*/  LDG.E.LTC128B R3, desc[UR36][R12.64+0x3a0] ;  /* 0x0003a0240c037981 */ /* 0x000164000c1e1920 */
.L_x_517:
[----:B------:R-:W-:Y:S05]  /*12070*/  BSYNC B1 ;  /* 0x0000000000017941 */ /* 0x000fea0003800000 */
.L_x_516:
        /* <DEDUP_REMOVED lines=9> */
.L_x_519:
[----:B------:R-:W-:Y:S05]  /*12110*/  BSYNC B1 ;  /* 0x0000000000017941 */ /* 0x000fea0003800000 */
.L_x_518:
        /* <DEDUP_REMOVED lines=9> */
.L_x_521:
[----:B------:R-:W-:Y:S05]  /*121b0*/  BSYNC B1 ;  /* 0x0000000000017941 */ /* 0x000fea0003800000 */
.L_x_520:
[----:B0----5:R-:W-:Y:S01]  /*121c0*/  FMUL R5, R3, R16 ;  /* 0x0000001003057220 */ /* 0x021fe20000400000 */
[----:B------:R-:W-:Y:S01]  /*121d0*/  ISETP.GT.AND P3, PT, R0, 0xf1, P0 ;  /* 0x000000f10000780c */ /* 0x000fe20000764270 */
[----:B------:R-:W-:Y:S02]  /*121e0*/  BSSY B1, `(.L_x_522) ;  /* 0x0000005000017945 */ /* 0x000fe40003800000 */
[----:B------:R-:W-:-:S05]  /*121f0*/  FFMA R5, R144, R2, R5 ;  /* 0x0000000290057223 */ /* 0x000fca0000000005 */
[----:B------:R0:W-:Y:S05]  /*12200*/  @P2 STG.E desc[UR36][R8.64+0x3c0], R5 ;  /* 0x0003c00508002986 */ /* 0x0001ea000c101924 */
[----:B------:R-:W-:Y:S05]  /*12210*/  @!P3 BRA `(.L_x_523) ;  /* 0x000000000004b947 */ /* 0x000fea0003800000 */
[----:B------:R0:W5:Y:S02]  /*12220*/  LDG.E.LTC128B R3, desc[UR36][R6.64+0x3c4] ;  /* 0x0003c42406037981 */ /* 0x000164000c1e1920 */
.L_x_523:
[----:B------:R-:W-:Y:S05]  /*12230*/  BSYNC B1 ;  /* 0x0000000000017941 */ /* 0x000fea0003800000 */
.L_x_522:
[----:B-----5:R-:W-:Y:S01]  /*12240*/  FMUL R4, R3, R16 ;  /* 0x0000001003047220 */ /* 0x020fe20000400000 */
[----:B------:R-:W-:Y:S01]  /*12250*/  ISETP.GT.AND P2, PT, R0, 0xf0, P1 ;  /* 0x000000f00000780c */ /* 0x000fe20000f44270 */
[----:B------:R-:W-:Y:S02]  /*12260*/  BSSY B1, `(.L_x_524) ;  /* 0x0000005000017945 */ /* 0x000fe40003800000 */
[----:B------:R-:W-:-:S05]  /*12270*/  FFMA R145, R145, R2, R4 ;  /* 0x0000000291917223 */ /* 0x000fca0000000004 */
[----:B------:R0:W-:Y:S05]  /*12280*/  @P3 STG.E desc[UR36][R8.64+0x3c4], R145 ;  /* 0x0003c49108003986 */ /* 0x0001ea000c101924 */
[----:B------:R-:W-:Y:S05]  /*12290*/  @!P2 BRA `(.L_x_525) ;  /* 0x000000000004a947 */ /* 0x000fea0003800000 */
[----:B------:R0:W5:Y:S02]  /*122a0*/  LDG.E.LTC128B R3, desc[UR36][R12.64+0x3c0] ;  /* 0x0003c0240c037981 */ /* 0x000164000c1e1920 */
.L_x_525:
[----:B------:R-:W-:Y:S05]  /*122b0*/  BSYNC B1 ;  /* 0x0000000000017941 */ /* 0x000fea0003800000 */
.L_x_524:
        /* <DEDUP_REMOVED lines=9> */
.L_x_527:
[----:B------:R-:W-:Y:S05]  /*12350*/  BSYNC B1 ;  /* 0x0000000000017941 */ /* 0x000fea0003800000 */
.L_x_526:
        /* <DEDUP_REMOVED lines=9> */
.L_x_529:
[----:B------:R-:W-:Y:S05]  /*123f0*/  BSYNC B1 ;  /* 0x0000000000017941 */ /* 0x000fea0003800000 */
.L_x_528:
[----:B0----5:R-:W-:Y:S01]  /*12400*/  FMUL R5, R3, R16 ;  /* 0x0000001003057220 */ /* 0x021fe20000400000 */
[----:B------:R-:W-:Y:S01]  /*12410*/  ISETP.GT.AND P0, PT, R0, 0xf9, P0 ;  /* 0x000000f90000780c */ /* 0x000fe20000704270 */
[----:B------:R-:W-:Y:S02]  /*12420*/  BSSY B1, `(.L_x_530) ;  /* 0x0000005000017945 */ /* 0x000fe40003800000 */
[----:B------:R-:W-:-:S05]  /*12430*/  FFMA R5, R148, R2, R5 ;  /* 0x0000000294057223 */ /* 0x000fca0000000005 */
[----:B------:R0:W-:Y:S05]  /*12440*/  @P2 STG.E desc[UR36][R8.64+0x3e0], R5 ;  /* 0x0003e00508002986 */ /* 0x0001ea000c101924 */
[----:B------:R-:W-:Y:S05]  /*12450*/  @!P0 BRA `(.L_x_531) ;  /* 0x0000000000048947 */ /* 0x000fea0003800000 */
[----:B------:R0:W5:Y:S02]  /*12460*/  LDG.E.LTC128B R3, desc[UR36][R6.64+0x3e4] ;  /* 0x0003e42406037981 */ /* 0x000164000c1e1920 */
.L_x_531:
[----:B------:R-:W-:Y:S05]  /*12470*/  BSYNC B1 ;  /* 0x0000000000017941 */ /* 0x000fea0003800000 */
.L_x_530:
[----:B-----5:R-:W-:Y:S01]  /*12480*/  FMUL R4, R3, R16 ;  /* 0x0000001003047220 */ /* 0x020fe20000400000 */
[----:B------:R-:W-:Y:S01]  /*12490*/  ISETP.GT.AND P2, PT, R0, 0xf8, P1 ;  /* 0x000000f80000780c */ /* 0x000fe20000f44270 */
[----:B------:R-:W-:Y:S02]  /*124a0*/  BSSY B1, `(.L_x_532) ;  /* 0x0000005000017945 */ /* 0x000fe40003800000 */
[----:B------:R-:W-:-:S05]  /*124b0*/  FFMA R149, R149, R2, R4 ;  /* 0x0000000295957223 */ /* 0x000fca0000000004 */
[----:B------:R0:W-:Y:S05]  /*124c0*/  @P0 STG.E desc[UR36][R8.64+0x3e4], R149 ;  /* 0x0003e49508000986 */ /* 0x0001ea000c101924 */
[----:B------:R-:W-:Y:S05]  /*124d0*/  @!P2 BRA `(.L_x_533) ;  /* 0x000000000004a947 */ /* 0x000fea0003800000 */
[----:B------:R0:W5:Y:S02]  /*124e0*/  LDG.E.LTC128B R3, desc[UR36][R12.64+0x3e0] ;  /* 0x0003e0240c037981 */ /* 0x000164000c1e1920 */
.L_x_533:
[----:B------:R-:W-:Y:S05]  /*124f0*/  BSYNC B1 ;  /* 0x0000000000017941 */ /* 0x000fea0003800000 */
.L_x_532:
[----:B0----5:R-:W-:Y:S01]  /*12500*/  FMUL R5, R3, R16 ;  /* 0x0000001003057220 */ /* 0x021fe20000400000 */
[----:B------:R-:W-:Y:S01]  /*12510*/  @P2 IMAD.MOV.U32 R4, RZ, RZ, R158 ;  /* 0x000000ffff042224 */ /* 0x000fe200078e009e */
[----:B------:R-:W-:Y:S01]  /*12520*/  ISETP.GT.AND P1, PT, R0, 0xf9, P1 ;  /* 0x000000f90000780c */ /* 0x000fe20000f24270 */
[----:B------:R-:W-:Y:S01]  /*12530*/  BSSY B1, `(.L_x_534) ;  /* 0x0000006000017945 */ /* 0x000fe20003800000 */
[----:B-1----:R-:W-:Y:S01]  /*12540*/  FFMA R7, R150, R2, R5 ;  /* 0x0000000296077223 */ /* 0x002fe20000000005 */
[----:B------:R-:W-:-:S05]  /*12550*/  @P2 MOV R5, R159 ;  /* 0x0000009f00052202 */ /* 0x000fca0000000f00 */
[----:B------:R0:W-:Y:S05]  /*12560*/  @P2 STG.E desc[UR36][R4.64+0x3e0], R7 ;  /* 0x0003e00704002986 */ /* 0x0001ea000c101924 */
[----:B------:R-:W-:Y:S05]  /*12570*/  @!P1 BRA `(.L_x_535) ;  /* 0x0000000000049947 */ /* 0x000fea0003800000 */
[----:B------:R1:W5:Y:S02]  /*12580*/  LDG.E.LTC128B R3, desc[UR36][R12.64+0x3e4] ;  /* 0x0003e4240c037981 */ /* 0x000364000c1e1920 */
.L_x_535:
[----:B------:R-:W-:Y:S05]  /*12590*/  BSYNC B1 ;  /* 0x0000000000017941 */ /* 0x000fea0003800000 */
.L_x_534:
[----:B-----5:R-:W-:-:S04]  /*125a0*/  FMUL R0, R3, R16 ;  /* 0x0000001003007220 */ /* 0x020fc80000400000 */
[----:B------:R-:W-:Y:S01]  /*125b0*/  FFMA R151, R151, R2, R0 ;  /* 0x0000000297977223 */ /* 0x000fe20000000000 */
[----:B------:R-:W-:Y:S06]  /*125c0*/  @!P1 BRA `(.L_x_536) ;  /* 0x00000040003c9947 */ /* 0x000fec0003800000 */
[----:B------:R0:W-:Y:S01]  /*125d0*/  STG.E desc[UR36][R158.64+0x3e4], R151 ;  /* 0x0003e4979e007986 */ /* 0x0001e2000c101924 */
[----:B------:R-:W-:Y:S05]  /*125e0*/  BRA `(.L_x_536) ;  /* 0x0000004000347947 */ /* 0x000fea0003800000 */
.L_x_29:
[----:B------:R-:W2:Y:S01]  /*125f0*/  LDL.LU R3, [R1] ;  /* 0x0000000001037983 */ /* 0x000ea20000300800 */
[----:B------:R-:W-:-:S03]  /*12600*/  ULDC.64 UR4, c[0x0][0x5c0] ;  /* 0x0001700000047ab9 */ /* 0x000fc60000000a00 */
[----:B------:R-:W3:Y:S04]  /*12610*/  LDL.LU R8, [R1+0x5c] ;  /* 0x00005c0001087983 */ /* 0x000ee80000300800 */
[----:B------:R-:W4:Y:S04]  /*12620*/  LDL.LU R9, [R1+0x60] ;  /* 0x0000600001097983 */ /* 0x000f280000300800 */
[----:B------:R-:W5:Y:S04]  /*12630*/  LDL.LU R235, [R1+0x88] ;  /* 0x0000880001eb7983 */ /* 0x000f680000300800 */
        /* <DEDUP_REMOVED lines=92> */
[----:B------:R-:W5:Y:S01]  /*12c00*/  LDL.LU R12, [R1+0x1fc] ;  /* 0x0001fc00010c7983 */ /* 0x000f620000300800 */
[----:B------:R-:W-:-:S03]  /*12c10*/  LEA R4, P0, R6, UR4, 0x2 ;  /* 0x0000000406047c11 */ /* 0x000fc6000f8010ff */
[----:B------:R-:W3:Y:S01]  /*12c20*/  LDL.LU R7, [R1+0x4] ;  /* 0x0000040001077983 */ /* 0x000ee20000300800 */
[----:B------:R-:W-:Y:S02]  /*12c30*/  LEA.HI.X R5, R6, UR5, R10, 0x2, P0 ;  /* 0x0000000506057c11 */ /* 0x000fe400080f140a */
[----:B------:R-:W-:Y:S01]  /*12c40*/  ISETP.GT.AND P0, PT, R0, 0x1, P3 ;  /* 0x000000010000780c */ /* 0x000fe20001f04270 */
[-C--:B--2---:R-:W-:Y:S01]  /*12c50*/  FMUL R3, R3, R2.reuse ;  /* 0x0000000203037220 */ /* 0x084fe20000400000 */
[----:B------:R-:W2:Y:S04]  /*12c60*/  LDL.LU R10, [R1+0x84] ;  /* 0x00008400010a7983 */ /* 0x000ea80000300800 */
[----:B------:R3:W-:Y:S02]  /*12c70*/  @P1 STG.E desc[UR36][R4.64], R3 ;  /* 0x0000000304001986 */ /* 0x0007e4000c101924 */
[----:B---3--:R-:W-:-:S05]  /*12c80*/  FMUL R3, R7, R2 ;  /* 0x0000000207037220 */ /* 0x008fca0000400000 */
[----:B------:R0:W-:Y:S04]  /*12c90*/  @P0 STG.E desc[UR36][R4.64+0x4], R3 ;  /* 0x0000040304000986 */ /* 0x0001e8000c101924 */
[----:B0-----:R-:W3:Y:S01]  /*12ca0*/  LDL.LU R3, [R1+0x8] ;  /* 0x0000080001037983 */ /* 0x001ee20000300800 */
[----:B------:R-:W-:Y:S01]  /*12cb0*/  ISETP.GT.AND P2, PT, R17, 0x8, PT ;  /* 0x000000081100780c */ /* 0x000fe20003f44270 */
[----:B------:R-:W-:-:S03]  /*12cc0*/  USHF.L.U32 UR5, UR8, 0x5, URZ ;  /* 0x0000000508057899 */ /* 0x000fc6000800063f */
[----:B------:R-:W-:Y:S01]  /*12cd0*/  ISETP.GT.AND P0, PT, R0, RZ, P2 ;  /* 0x000000ff0000720c */ /* 0x000fe20001704270 */
[----:B------:R-:W-:Y:S02]  /*12ce0*/  USHF.L.U64.HI UR4, UR8, 0x5, UR9 ;  /* 0x0000000508047899 */ /* 0x000fe40008010209 */
[----:B------:R-:W-:-:S04]  /*12cf0*/  IADD3 R6, P1, R4, UR5, RZ ;  /* 0x0000000504067c10 */ /* 0x000fc8000ff3e0ff */
[----:B------:R-:W-:Y:S01]  /*12d00*/  IADD3.X R7, R5, UR4, RZ, P1, !PT ;  /* 0x0000000405077c10 */ /* 0x000fe20008ffe4ff */
[----:B---3--:R-:W-:-:S05]  /*12d10*/  FMUL R3, R3, R2 ;  /* 0x0000000203037220 */ /* 0x008fca0000400000 */
[----:B------:R0:W-:Y:S04]  /*12d20*/  @P0 STG.E desc[UR36][R6.64], R3 ;  /* 0x0000000306000986 */ /* 0x0001e8000c101924 */
[----:B0-----:R-:W3:Y:S01]  /*12d30*/  LDL.LU R3, [R1+0xc] ;  /* 0x00000c0001037983 */ /* 0x001ee20000300800 */
[----:B------:R-:W-:Y:S01]  /*12d40*/  ISETP.GT.AND P0, PT, R0, 0x1, P2 ;  /* 0x000000010000780c */ /* 0x000fe20001704270 */
[----:B---3--:R-:W-:-:S12]  /*12d50*/  FMUL R3, R3, R2 ;  /* 0x0000000203037220 */ /* 0x008fd80000400000 */
        /* <DEDUP_REMOVED lines=74> */
[C---:B------:R-:W-:Y:S02]  /*13200*/  ISETP.GT.AND P4, PT, R0.reuse, 0x28, P2 ;  /* 0x000000280000780c */ /* 0x040fe40001784270 */
[----:B------:R-:W-:Y:S01]  /*13210*/  ISETP.GT.AND P5, PT, R0, 0x29, P2 ;  /* 0x000000290000780c */ /* 0x000fe200017a4270 */
[-C--:B------:R-:W-:Y:S01]  /*13220*/  FMUL R8, R8, R2.reuse ;  /* 0x0000000208087220 */ /* 0x080fe20000400000 */
[----:B---3--:R-:W-:-:S09]  /*13230*/  FMUL R3, R3, R2 ;  /* 0x0000000203037220 */ /* 0x008fd20000400000 */
[----:B------:R0:W-:Y:S04]  /*13240*/  @P4 STG.E desc[UR36][R6.64+0xa0], R3 ;  /* 0x0000a00306004986 */ /* 0x0001e8000c101924 */
[----:B------:R1:W-:Y:S04]  /*13250*/  @P5 STG.E desc[UR36][R6.64+0xa4], R8 ;  /* 0x0000a40806005986 */ /* 0x0003e8000c101924 */
[----:B0-----:R-:W3:Y:S04]  /*13260*/  LDL.LU R3, [R1+0x64] ;  /* 0x0000640001037983 */ /* 0x001ee80000300800 */
[----:B-1----:R-:W5:Y:S01]  /*13270*/  LDL.LU R8, [R1+0x68] ;  /* 0x0000680001087983 */ /* 0x002f620000300800 */
[----:B------:R-:W-:-:S02]  /*13280*/  ISETP.GT.AND P6, PT, R0, 0x30, P3 ;  /* 0x000000300000780c */ /* 0x000fc40001fc4270 */
[C---:B------:R-:W-:Y:S02]  /*13290*/  ISETP.GT.AND P0, PT, R0.reuse, 0x31, P3 ;  /* 0x000000310000780c */ /* 0x040fe40001f04270 */
[----:B------:R-:W-:Y:S01]  /*132a0*/  ISETP.GT.AND P1, PT, R0, 0x30, P2 ;  /* 0x000000300000780c */ /* 0x000fe20001724270 */
[----:B----4-:R-:W-:-:S08]  /*132b0*/  FMUL R9, R9, R2 ;  /* 0x0000000209097220 */ /* 0x010fd00000400000 */
[----:B------:R0:W-:Y:S04]  /*132c0*/  @P6 STG.E desc[UR36][R4.64+0xc0], R9 ;  /* 0x0000c00904006986 */ /* 0x0001e8000c101924 */
[----:B0-----:R-:W4:Y:S01]  /*132d0*/  LDL.LU R9, [R1+0x74] ;  /* 0x0000740001097983 */ /* 0x001f220000300800 */
[-C--:B---3--:R-:W-:Y:S01]  /*132e0*/  FMUL R3, R3, R2.reuse ;  /* 0x0000000203037220 */ /* 0x088fe20000400000 */
[----:B-----5:R-:W-:-:S04]  /*132f0*/  FMUL R8, R8, R2 ;  /* 0x0000000208087220 */ /* 0x020fc80000400000 */
[----:B------:R0:W-:Y:S04]  /*13300*/  @P0 STG.E desc[UR36][R4.64+0xc4], R3 ;  /* 0x0000c40304000986 */ /* 0x0001e8000c101924 */
[----:B------:R1:W-:Y:S04]  /*13310*/  @P1 STG.E desc[UR36][R6.64+0xc0], R8 ;  /* 0x0000c00806001986 */ /* 0x0003e8000c101924 */
[----:B0-----:R-:W3:Y:S04]  /*13320*/  LDL.LU R3, [R1+0x6c] ;  /* 0x00006c0001037983 */ /* 0x001ee80000300800 */
[----:B-1----:R-:W5:Y:S01]  /*13330*/  LDL.LU R8, [R1+0x70] ;  /* 0x0000700001087983 */ /* 0x002f620000300800 */
[----:B------:R-:W-:-:S02]  /*13340*/  ISETP.GT.AND P4, PT, R0, 0x31, P2 ;  /* 0x000000310000780c */ /* 0x000fc40001784270 */
[C---:B------:R-:W-:Y:S02]  /*13350*/  ISETP.GT.AND P5, PT, R0.reuse, 0x38, P3 ;  /* 0x000000380000780c */ /* 0x040fe40001fa4270 */
[----:B------:R-:W-:Y:S01]  /*13360*/  ISETP.GT.AND P6, PT, R0, 0x39, P3 ;  /* 0x000000390000780c */ /* 0x000fe20001fc4270 */
[-C--:B----4-:R-:W-:Y:S01]  /*13370*/  FMUL R9, R9, R2.reuse ;  /* 0x0000000209097220 */ /* 0x090fe20000400000 */
[-C--:B---3--:R-:W-:Y:S01]  /*13380*/  FMUL R3, R3, R2.reuse ;  /* 0x0000000203037220 */ /* 0x088fe20000400000 */
[----:B-----5:R-:W-:-:S06]  /*13390*/  FMUL R8, R8, R2 ;  /* 0x0000000208087220 */ /* 0x020fcc0000400000 */
[----:B------:R0:W-:Y:S04]  /*133a0*/  @P4 STG.E desc[UR36][R6.64+0xc4], R3 ;  /* 0x0000c40306004986 */ /* 0x0001e8000c101924 */
[----:B------:R1:W-:Y:S04]  /*133b0*/  @P5 STG.E desc[UR36][R4.64+0xe0], R8 ;  /* 0x0000e00804005986 */ /* 0x0003e8000c101924 */
[----:B0-----:R-:W3:Y:S04]  /*133c0*/  LDL.LU R3, [R1+0x78] ;  /* 0x0000780001037983 */ /* 0x001ee80000300800 */
[----:B-1----:R-:W4:Y:S04]  /*133d0*/  LDL.LU R8, [R1+0x7c] ;  /* 0x00007c0001087983 */ /* 0x002f280000300800 */
[----:B------:R0:W-:Y:S04]  /*133e0*/  @P6 STG.E desc[UR36][R4.64+0xe4], R9 ;  /* 0x0000e40904006986 */ /* 0x0001e8000c101924 */
[----:B0-----:R-:W5:Y:S01]  /*133f0*/  LDL.LU R9, [R1+0x80] ;  /* 0x0000800001097983 */ /* 0x001f620000300800 */
[----:B------:R-:W-:-:S02]  /*13400*/  ISETP.GT.AND P0, PT, R0, 0x38, P2 ;  /* 0x000000380000780c */ /* 0x000fc40001704270 */
[C---:B------:R-:W-:Y:S02]  /*13410*/  ISETP.GT.AND P1, PT, R0.reuse, 0x39, P2 ;  /* 0x000000390000780c */ /* 0x040fe40001724270 */
[C---:B------:R-:W-:Y:S02]  /*13420*/  ISETP.GT.AND P4, PT, R0.reuse, 0x40, P3 ;  /* 0x000000400000780c */ /* 0x040fe40001f84270 */
[C---:B------:R-:W-:Y:S02]  /*13430*/  ISETP.GT.AND P5, PT, R0.reuse, 0x41, P3 ;  /* 0x000000410000780c */ /* 0x040fe40001fa4270 */
[----:B------:R-:W-:Y:S01]  /*13440*/  ISETP.GT.AND P6, PT, R0, 0x40, P2 ;  /* 0x000000400000780c */ /* 0x000fe200017c4270 */
[-C--:B------:R-:W-:Y:S01]  /*13450*/  FMUL R11, R11, R2.reuse ;  /* 0x000000020b0b7220 */ /* 0x080fe20000400000 */
[-C--:B------:R-:W-:Y:S01]  /*13460*/  FMUL R13, R13, R2.reuse ;  /* 0x000000020d0d7220 */ /* 0x080fe20000400000 */
[-C--:B------:R-:W-:Y:S01]  /*13470*/  FMUL R15, R15, R2.reuse ;  /* 0x000000020f0f7220 */ /* 0x080fe20000400000 */
[----:B------:R-:W-:Y:S01]  /*13480*/  USHF.L.U32 UR12, UR8, 0x9, URZ ;  /* 0x00000009080c7899 */ /* 0x000fe2000800063f */
[-C--:B---3--:R-:W-:Y:S01]  /*13490*/  FMUL R3, R3, R2.reuse ;  /* 0x0000000203037220 */ /* 0x088fe20000400000 */
[----:B----4-:R-:W-:-:S04]  /*134a0*/  FMUL R8, R8, R2 ;  /* 0x0000000208087220 */ /* 0x010fc80000400000 */
[----:B------:R2:W-:Y:S04]  /*134b0*/  @P0 STG.E desc[UR36][R6.64+0xe0], R3 ;  /* 0x0000e00306000986 */ /* 0x0005e8000c101924 */
[----:B------:R5:W-:Y:S01]  /*134c0*/  @P1 STG.E desc[UR36][R6.64+0xe4], R8 ;  /* 0x0000e40806001986 */ /* 0x000be2000c101924 */
[C---:B------:R-:W-:Y:S02]  /*134d0*/  ISETP.GT.AND P0, PT, R0.reuse, 0x41, P2 ;  /* 0x000000410000780c */ /* 0x040fe40001704270 */
[----:B------:R-:W-:Y:S01]  /*134e0*/  ISETP.GT.AND P1, PT, R0, 0x48, P3 ;  /* 0x000000480000780c */ /* 0x000fe20001f24270 */
[-C--:B--2---:R-:W-:Y:S01]  /*134f0*/  FMUL R3, R10, R2.reuse ;  /* 0x000000020a037220 */ /* 0x084fe20000400000 */
[-C--:B-----5:R-:W-:Y:S01]  /*13500*/  FMUL R8, R9, R2.reuse ;  /* 0x0000000209087220 */ /* 0x0a0fe20000400000 */
[----:B------:R-:W-:-:S04]  /*13510*/  FMUL R9, R235, R2 ;  /* 0x00000002eb097220 */ /* 0x000fc80000400000 */
[----:B------:R-:W-:Y:S01]  /*13520*/  @P4 STG.E desc[UR36][R4.64+0x100], R8 ;  /* 0x0001000804004986 */ /* 0x000fe2000c101924 */
[----:B------:R-:W-:-:S03]  /*13530*/  ISETP.GT.AND P4, PT, R0, 0x49, P3 ;  /* 0x000000490000780c */ /* 0x000fc60001f84270 */
[----:B------:R0:W-:Y:S01]  /*13540*/  @P5 STG.E desc[UR36][R4.64+0x104], R3 ;  /* 0x0001040304005986 */ /* 0x0001e2000c101924 */
[----:B------:R-:W-:-:S03]  /*13550*/  ISETP.GT.AND P5, PT, R0, 0x48, P2 ;  /* 0x000000480000780c */ /* 0x000fc600017a4270 */
[----:B------:R1:W-:Y:S01]  /*13560*/  @P6 STG.E desc[UR36][R6.64+0x100], R9 ;  /* 0x0001000906006986 */ /* 0x0003e2000c101924 */
[----:B------:R-:W-:-:S03]  /*13570*/  ISETP.GT.AND P6, PT, R0, 0x49, P2 ;  /* 0x000000490000780c */ /* 0x000fc600017c4270 */
[----:B------:R2:W-:Y:S01]  /*13580*/  @P0 STG.E desc[UR36][R6.64+0x104], R11 ;  /* 0x0001040b06000986 */ /* 0x0005e2000c101924 */
[----:B0-----:R-:W-:-:S03]  /*13590*/  FMUL R3, R234, R2 ;  /* 0x00000002ea037220 */ /* 0x001fc60000400000 */
[----:B------:R0:W-:Y:S01]  /*135a0*/  @P1 STG.E desc[UR36][R4.64+0x120], R13 ;  /* 0x0001200d04001986 */ /* 0x0001e2000c101924 */
[C---:B------:R-:W-:Y:S01]  /*135b0*/  ISETP.GT.AND P0, PT, R0.reuse, 0x50, P3 ;  /* 0x000000500000780c */ /* 0x040fe20001f04270 */
[----:B-1----:R-:W-:Y:S01]  /*135c0*/  FMUL R9, R233, R2 ;  /* 0x00000002e9097220 */ /* 0x002fe20000400000 */
[C---:B------:R-:W-:Y:S01]  /*135d0*/  ISETP.GT.AND P1, PT, R0.reuse, 0x51, P3 ;  /* 0x000000510000780c */ /* 0x040fe20001f24270 */
[----:B------:R1:W-:Y:S01]  /*135e0*/  @P4 STG.E desc[UR36][R4.64+0x124], R3 ;  /* 0x0001240304004986 */ /* 0x0003e2000c101924 */
[----:B------:R-:W-:-:S03]  /*135f0*/  ISETP.GT.AND P4, PT, R0, 0x50, P2 ;  /* 0x000000500000780c */ /* 0x000fc60001784270 */
[----:B------:R3:W-:Y:S01]  /*13600*/  @P5 STG.E desc[UR36][R6.64+0x120], R9 ;  /* 0x0001200906005986 */ /* 0x0007e2000c101924 */
[----:B------:R-:W-:-:S03]  /*13610*/  ISETP.GT.AND P5, PT, R0, 0x51, P2 ;  /* 0x000000510000780c */ /* 0x000fc600017a4270 */
[----:B------:R4:W-:Y:S01]  /*13620*/  @P6 STG.E desc[UR36][R6.64+0x124], R15 ;  /* 0x0001240f06006986 */ /* 0x0009e2000c101924 */
[----:B------:R-:W-:Y:S01]  /*13630*/  ISETP.GT.AND P6, PT, R0, 0x58, P3 ;  /* 0x000000580000780c */ /* 0x000fe20001fc4270 */
[-C--:B--2---:R-:W-:Y:S01]  /*13640*/  FMUL R11, R232, R2.reuse ;  /* 0x00000002e80b7220 */ /* 0x084fe20000400000 */
[-C--:B0-----:R-:W-:Y:S01]  /*13650*/  FMUL R13, R231, R2.reuse ;  /* 0x00000002e70d7220 */ /* 0x081fe20000400000 */
[----:B-1----:R-:W-:-:S03]  /*13660*/  FMUL R3, R230, R2 ;  /* 0x00000002e6037220 */ /* 0x002fc60000400000 */
[----:B------:R0:W-:Y:S01]  /*13670*/  @P0 STG.E desc[UR36][R4.64+0x140], R11 ;  /* 0x0001400b04000986 */ /* 0x0001e2000c101924 */
[-C--:B---3--:R-:W-:Y:S01]  /*13680*/  FMUL R9, R229, R2.reuse ;  /* 0x00000002e5097220 */ /* 0x088fe20000400000 */
[----:B------:R-:W-:Y:S02]  /*13690*/  ISETP.GT.AND P0, PT, R0, 0x59, P3 ;  /* 0x000000590000780c */ /* 0x000fe40001f04270 */
[----:B------:R1:W-:Y:S01]  /*136a0*/  @P1 STG.E desc[UR36][R4.64+0x144], R13 ;  /* 0x0001440d04001986 */ /* 0x0003e2000c101924 */
[----:B----4-:R-:W-:Y:S01]  /*136b0*/  FMUL R15, R228, R2 ;  /* 0x00000002e40f7220 */ /* 0x010fe20000400000 */
[C---:B------:R-:W-:Y:S02]  /*136c0*/  ISETP.GT.AND P1, PT, R0.reuse, 0x58, P2 ;  /* 0x000000580000780c */ /* 0x040fe40001724270 */
[----:B------:R2:W-:Y:S01]  /*136d0*/  @P4 STG.E desc[UR36][R6.64+0x140], R3 ;  /* 0x0001400306004986 */ /* 0x0005e2000c101924 */
[----:B------:R-:W-:-:S03]  /*136e0*/  ISETP.GT.AND P4, PT, R0, 0x59, P2 ;  /* 0x000000590000780c */ /* 0x000fc60001784270 */
[----:B------:R3:W-:Y:S01]  /*136f0*/  @P5 STG.E desc[UR36][R6.64+0x144], R9 ;  /* 0x0001440906005986 */ /* 0x0007e2000c101924 */
[----:B------:R-:W-:-:S03]  /*13700*/  ISETP.GT.AND P5, PT, R0, 0x60, P3 ;  /* 0x000000600000780c */ /* 0x000fc60001fa4270 */
[----:B------:R4:W-:Y:S01]  /*13710*/  @P6 STG.E desc[UR36][R4.64+0x160], R15 ;  /* 0x0001600f04006986 */ /* 0x0009e2000c101924 */
[----:B------:R-:W-:Y:S01]  /*13720*/  ISETP.GT.AND P6, PT, R0, 0x61, P3 ;  /* 0x000000610000780c */ /* 0x000fe20001fc4270 */
[-C--:B0-----:R-:W-:Y:S01]  /*13730*/  FMUL R11, R227, R2.reuse ;  /* 0x00000002e30b7220 */ /* 0x081fe20000400000 */
[-C--:B-1----:R-:W-:Y:S01]  /*13740*/  FMUL R13, R226, R2.reuse ;  /* 0x00000002e20d7220 */ /* 0x082fe20000400000 */
[----:B--2---:R-:W-:-:S03]  /*13750*/  FMUL R3, R225, R2 ;  /* 0x00000002e1037220 */ /* 0x004fc60000400000 */
[----:B------:R0:W-:Y:S01]  /*13760*/  @P0 STG.E desc[UR36][R4.64+0x164], R11 ;  /* 0x0001640b04000986 */ /* 0x0001e2000c101924 */
[-C--:B---3--:R-:W-:Y:S01]  /*13770*/  FMUL R9, R224, R2.reuse ;  /* 0x00000002e0097220 */ /* 0x088fe20000400000 */
[C---:B------:R-:W-:Y:S02]  /*13780*/  ISETP.GT.AND P0, PT, R0.reuse, 0x60, P2 ;  /* 0x000000600000780c */ /* 0x040fe40001704270 */
        /* <DEDUP_REMOVED lines=217> */
[----:B------:R-:W-:Y:S01]  /*14520*/  @P6 STG.E desc[UR36][R6.64+0x3a4], R15 ;  /* 0x0003a40f06006986 */ /* 0x000fe2000c101924 */
[C---:B------:R-:W-:Y:S01]  /*14530*/  ISETP.GT.AND P6, PT, R0.reuse, 0xf8, P3 ;  /* 0x000000f80000780c */ /* 0x040fe20001fc4270 */
[-C--:B0-----:R-:W-:Y:S01]  /*14540*/  FMUL R11, R23, R2.reuse ;  /* 0x00000002170b7220 */ /* 0x081fe20000400000 */
[----:B------:R-:W-:Y:S01]  /*14550*/  ISETP.GT.AND P3, PT, R0, 0xf9, P3 ;  /* 0x000000f90000780c */ /* 0x000fe20001f64270 */
[-C--:B-1----:R-:W-:Y:S01]  /*14560*/  FMUL R13, R22, R2.reuse ;  /* 0x00000002160d7220 */ /* 0x082fe20000400000 */
[-C--:B--2---:R-:W-:Y:S02]  /*14570*/  FMUL R3, R21, R2.reuse ;  /* 0x0000000215037220 */ /* 0x084fe40000400000 */
[----:B------:R0:W-:Y:S01]  /*14580*/  @P0 STG.E desc[UR36][R4.64+0x3c0], R11 ;  /* 0x0003c00b04000986 */ /* 0x0001e2000c101924 */
[----:B---3--:R-:W-:-:S03]  /*14590*/  FMUL R9, R20, R2 ;  /* 0x0000000214097220 */ /* 0x008fc60000400000 */
[----:B------:R1:W-:Y:S04]  /*145a0*/  @P1 STG.E desc[UR36][R4.64+0x3c4], R13 ;  /* 0x0003c40d04001986 */ /* 0x0003e8000c101924 */
[----:B------:R2:W-:Y:S01]  /*145b0*/  @P4 STG.E desc[UR36][R6.64+0x3c0], R3 ;  /* 0x0003c00306004986 */ /* 0x0005e2000c101924 */
[----:B------:R-:W-:Y:S01]  /*145c0*/  ISETP.GT.AND P4, PT, R0, 0xf8, P2 ;  /* 0x000000f80000780c */ /* 0x000fe20001784270 */
[-C--:B0-----:R-:W-:Y:S02]  /*145d0*/  FMUL R11, R19, R2.reuse ;  /* 0x00000002130b7220 */ /* 0x081fe40000400000 */
[----:B------:R0:W-:Y:S01]  /*145e0*/  @P5 STG.E desc[UR36][R6.64+0x3c4], R9 ;  /* 0x0003c40906005986 */ /* 0x0001e2000c101924 */
[----:B------:R-:W-:Y:S02]  /*145f0*/  @P3 IMAD.MOV.U32 R10, RZ, RZ, R4 ;  /* 0x000000ffff0a3224 */ /* 0x000fe400078e0004 */
[-C--:B-1----:R-:W-:Y:S01]  /*14600*/  FMUL R13, R18, R2.reuse ;  /* 0x00000002120d7220 */ /* 0x082fe20000400000 */
[----:B------:R1:W-:Y:S01]  /*14610*/  @P6 STG.E desc[UR36][R4.64+0x3e0], R11 ;  /* 0x0003e00b04006986 */ /* 0x0003e2000c101924 */
[----:B------:R-:W-:Y:S01]  /*14620*/  ISETP.GT.AND P1, PT, R17, 0x80, PT ;  /* 0x000000801100780c */ /* 0x000fe20003f24270 */
[----:B------:R-:W-:Y:S01]  /*14630*/  USHF.L.U64.HI UR11, UR8, 0x9, UR9 ;  /* 0x00000009080b7899 */ /* 0x000fe20008010209 */
[----:B------:R-:W-:Y:S01]  /*14640*/  ISETP.GT.AND P2, PT, R0, 0xf9, P2 ;  /* 0x000000f90000780c */ /* 0x000fe20001744270 */
[----:B--2---:R-:W-:Y:S01]  /*14650*/  FMUL R3, R14, R2 ;  /* 0x000000020e037220 */ /* 0x004fe20000400000 */
[----:B0-----:R-:W-:Y:S01]  /*14660*/  IMAD.U32 R9, RZ, RZ, UR12 ;  /* 0x0000000cff097e24 */ /* 0x001fe2000f8e00ff */
[----:B-1----:R-:W-:-:S02]  /*14670*/  @P3 MOV R11, R5 ;  /* 0x00000005000b3202 */ /* 0x002fc40000000f00 */
[----:B------:R-:W-:-:S03]  /*14680*/  ISETP.GT.AND P0, PT, R17, 0x88, PT ;  /* 0x000000881100780c */ /* 0x000fc60003f04270 */
[----:B------:R0:W-:Y:S01]  /*14690*/  @P3 STG.E desc[UR36][R10.64+0x3e4], R13 ;  /* 0x0003e40d0a003986 */ /* 0x0001e2000c101924 */
[----:B------:R-:W-:Y:S01]  /*146a0*/  ISETP.GT.AND P3, PT, R0, RZ, P1 ;  /* 0x000000ff0000720c */ /* 0x000fe20000f64270 */
[-C--:B------:R-:W-:Y:S01]  /*146b0*/  FMUL R15, R12, R2.reuse ;  /* 0x000000020c0f7220 */ /* 0x080fe20000400000 */
[----:B------:R-:W-:Y:S01]  /*146c0*/  MOV R17, UR11 ;  /* 0x0000000b00117c02 */ /* 0x000fe20008000f00 */
[----:B------:R1:W-:Y:S01]  /*146d0*/  @P4 STG.E desc[UR36][R6.64+0x3e0], R3 ;  /* 0x0003e00306004986 */ /* 0x0003e2000c101924 */
[C---:B------:R-:W-:Y:S02]  /*146e0*/  IADD3 R8, P5, P6, R4.reuse, UR5, R9 ;  /* 0x0000000504087c10 */ /* 0x040fe4000febe009 */
[----:B------:R-:W-:Y:S02]  /*146f0*/  IADD3 R4, P4, R4, UR12, RZ ;  /* 0x0000000c04047c10 */ /* 0x000fe4000ff9e0ff */
[C---:B------:R-:W-:Y:S01]  /*14700*/  IADD3.X R9, R5.reuse, UR4, R17, P5, P6 ;  /* 0x0000000405097c10 */ /* 0x040fe2000afec411 */
[----:B------:R2:W-:Y:S01]  /*14710*/  @P2 STG.E desc[UR36][R6.64+0x3e4], R15 ;  /* 0x0003e40f06002986 */ /* 0x0005e2000c101924 */
[----:B------:R-:W-:Y:S01]  /*14720*/  ISETP.GT.AND P5, PT, R0, 0x1, P1 ;  /* 0x000000010000780c */ /* 0x000fe20000fa4270 */
[----:B0-----:R-:W-:Y:S01]  /*14730*/  FMUL R13, R24, R2 ;  /* 0x00000002180d7220 */ /* 0x001fe20000400000 */
[----:B------:R-:W-:-:S02]  /*14740*/  IADD3.X R5, R5, UR11, RZ, P4, !PT ;  /* 0x0000000b05057c10 */ /* 0x000fc4000a7fe4ff */
[C---:B------:R-:W-:Y:S02]  /*14750*/  ISETP.GT.AND P2, PT, R0.reuse, RZ, P0 ;  /* 0x000000ff0000720c */ /* 0x040fe40000744270 */
[----:B------:R-:W-:Y:S01]  /*14760*/  ISETP.GT.AND P4, PT, R0, 0x1, P0 ;  /* 0x000000010000780c */ /* 0x000fe20000784270 */
[----:B------:R0:W-:Y:S01]  /*14770*/  @P3 STG.E desc[UR36][R4.64], R13 ;  /* 0x0000000d04003986 */ /* 0x0001e2000c101924 */
[----:B------:R-:W-:Y:S02]  /*14780*/  IADD3 R10, P6, R4, UR5, RZ ;  /* 0x00000005040a7c10 */ /* 0x000fe4000ffde0ff */
[----:B------:R-:W-:Y:S01]  /*14790*/  ISETP.GT.AND P3, PT, R0, 0x8, P1 ;  /* 0x000000080000780c */ /* 0x000fe20000f64270 */
[-C--:B------:R-:W-:Y:S01]  /*147a0*/  FMUL R25, R25, R2.reuse ;  /* 0x0000000219197220 */ /* 0x080fe20000400000 */
[----:B------:R-:W-:Y:S01]  /*147b0*/  IADD3.X R11, R5, UR4, RZ, P6, !PT ;  /* 0x00000004050b7c10 */ /* 0x000fe2000b7fe4ff */
[-C--:B-1----:R-:W-:Y:S01]  /*147c0*/  FMUL R3, R26, R2.reuse ;  /* 0x000000021a037220 */ /* 0x082fe20000400000 */
[-C--:B------:R-:W-:Y:S01]  /*147d0*/  FMUL R27, R27, R2.reuse ;  /* 0x000000021b1b7220 */ /* 0x080fe20000400000 */
[----:B--2---:R-:W-:Y:S01]  /*147e0*/  FMUL R15, R28, R2 ;  /* 0x000000021c0f7220 */ /* 0x004fe20000400000 */
[----:B------:R-:W-:Y:S01]  /*147f0*/  @P5 STG.E desc[UR36][R4.64+0x4], R25 ;  /* 0x0000041904005986 */ /* 0x000fe2000c101924 */
[----:B------:R-:W-:-:S03]  /*14800*/  ISETP.GT.AND P5, PT, R0, 0x9, P1 ;  /* 0x000000090000780c */ /* 0x000fc60000fa4270 */
[----:B------:R1:W-:Y:S01]  /*14810*/  @P2 STG.E desc[UR36][R10.64], R3 ;  /* 0x000000030a002986 */ /* 0x0003e2000c101924 */
[----:B------:R-:W-:-:S03]  /*14820*/  ISETP.GT.AND P2, PT, R0, 0x8, P0 ;  /* 0x000000080000780c */ /* 0x000fc60000744270 */
[----:B------:R2:W-:Y:S01]  /*14830*/  @P4 STG.E desc[UR36][R10.64+0x4], R27 ;  /* 0x0000041b0a004986 */ /* 0x0005e2000c101924 */
[----:B------:R-:W-:-:S03]  /*14840*/  FMUL R29, R29, R2 ;  /* 0x000000021d1d7220 */ /* 0x000fc60000400000 */
[----:B------:R-:W-:Y:S01]  /*14850*/  @P3 STG.E desc[UR36][R4.64+0x20], R15 ;  /* 0x0000200f04003986 */ /* 0x000fe2000c101924 */
[----:B------:R-:W-:Y:S01]  /*14860*/  IADD3 R6, P3, R4, UR5, RZ ;  /* 0x0000000504067c10 */ /* 0x000fe2000ff7e0ff */
[----:B0-----:R-:W-:Y:S01]  /*14870*/  FMUL R13, R30, R2 ;  /* 0x000000021e0d7220 */ /* 0x001fe20000400000 */
[C---:B------:R-:W-:Y:S02]  /*14880*/  ISETP.GT.AND P6, PT, R0.reuse, 0x10, P0 ;  /* 0x000000100000780c */ /* 0x040fe400007c4270 */
[----:B------:R-:W-:Y:S01]  /*14890*/  IADD3.X R7, R5, UR4, RZ, P3, !PT ;  /* 0x0000000405077c10 */ /* 0x000fe20009ffe4ff */
[----:B------:R-:W-:Y:S01]  /*148a0*/  @P5 STG.E desc[UR36][R4.64+0x24], R29 ;  /* 0x0000241d04005986 */ /* 0x000fe2000c101924 */
[C---:B------:R-:W-:Y:S02]  /*148b0*/  ISETP.GT.AND P4, PT, R0.reuse, 0x9, P0 ;  /* 0x000000090000780c */ /* 0x040fe40000784270 */
[C---:B------:R-:W-:Y:S01]  /*148c0*/  ISETP.GT.AND P3, PT, R0.reuse, 0x10, P1 ;  /* 0x000000100000780c */ /* 0x040fe20000f64270 */
[----:B------:R0:W-:Y:S01]  /*148d0*/  @P2 STG.E desc[UR36][R6.64+0x20], R13 ;  /* 0x0000200d06002986 */ /* 0x0001e2000c101924 */
[----:B------:R-:W-:-:S02]  /*148e0*/  ISETP.GT.AND P5, PT, R0, 0x11, P1 ;  /* 0x000000110000780c */ /* 0x000fc40000fa4270 */
[----:B------:R-:W-:Y:S01]  /*148f0*/  ISETP.GT.AND P2, PT, R0, 0x11, P0 ;  /* 0x000000110000780c */ /* 0x000fe20000744270 */
[-C--:B------:R-:W-:Y:S01]  /*14900*/  FMUL R31, R31, R2.reuse ;  /* 0x000000021f1f7220 */ /* 0x080fe20000400000 */
[-C--:B-1----:R-:W-:Y:S01]  /*14910*/  FMUL R3, R32, R2.reuse ;  /* 0x0000000220037220 */ /* 0x082fe20000400000 */
[-C--:B------:R-:W-:Y:S01]  /*14920*/  FMUL R33, R33, R2.reuse ;  /* 0x0000000221217220 */ /* 0x080fe20000400000 */
[-C--:B--2---:R-:W-:Y:S01]  /*14930*/  FMUL R11, R34, R2.reuse ;  /* 0x00000002220b7220 */ /* 0x084fe20000400000 */
[----:B0-----:R-:W-:Y:S01]  /*14940*/  @P6 IMAD.MOV.U32 R6, RZ, RZ, R8 ;  /* 0x000000ffff066224 */ /* 0x001fe200078e0008 */
[----:B------:R-:W-:Y:S01]  /*14950*/  @P6 MOV R7, R9 ;  /* 0x0000000900076202 */ /* 0x000fe20000000f00 */
[----:B------:R-:W-:Y:S01]  /*14960*/  @P4 STG.E desc[UR36][R8.64+0x24], R31 ;  /* 0x0000241f08004986 */ /* 0x000fe2000c101924 */
[----:B------:R-:W-:-:S03]  /*14970*/  FMUL R35, R35, R2 ;  /* 0x0000000223237220 */ /* 0x000fc60000400000 */
[----:B------:R-:W-:Y:S04]  /*14980*/  @P3 STG.E desc[UR36][R4.64+0x40], R3 ;  /* 0x0000400304003986 */ /* 0x000fe8000c101924 */
[----:B------:R-:W-:Y:S01]  /*14990*/  @P5 STG.E desc[UR36][R4.64+0x44], R33 ;  /* 0x0000442104005986 */ /* 0x000fe2000c101924 */
[----:B------:R-:W-:-:S03]  /*149a0*/  ISETP.GT.AND P5, PT, R0, 0x18, P0 ;  /* 0x000000180000780c */ /* 0x000fc600007a4270 */
[----:B------:R0:W-:Y:S01]  /*149b0*/  @P6 STG.E desc[UR36][R6.64+0x40], R11 ;  /* 0x0000400b06006986 */ /* 0x0001e2000c101924 */
[C---:B------:R-:W-:Y:S02]  /*149c0*/  ISETP.GT.AND P3, PT, R0.reuse, 0x18, P1 ;  /* 0x000000180000780c */ /* 0x040fe40000f64270 */
[----:B------:R-:W-:Y:S01]  /*149d0*/  ISETP.GT.AND P4, PT, R0, 0x19, P1 ;  /* 0x000000190000780c */ /* 0x000fe20000f84270 */
[----:B0-----:R-:W-:Y:S01]  /*149e0*/  @P2 IMAD.MOV.U32 R6, RZ, RZ, R8 ;  /* 0x000000ffff062224 */ /* 0x001fe200078e0008 */
[----:B------:R-:W-:-:S05]  /*149f0*/  @P2 MOV R7, R9 ;  /* 0x0000000900072202 */ /* 0x000fca0000000f00 */
[----:B------:R0:W-:Y:S01]  /*14a00*/  @P2 STG.E desc[UR36][R6.64+0x44], R35 ;  /* 0x0000442306002986 */ /* 0x0001e2000c101924 */
[----:B------:R-:W-:Y:S01]  /*14a10*/  ISETP.GT.AND P2, PT, R0, 0x19, P0 ;  /* 0x000000190000780c */ /* 0x000fe20000744270 */
[-C--:B------:R-:W-:Y:S01]  /*14a20*/  FMUL R13, R36, R2.reuse ;  /* 0x00000002240d7220 */ /* 0x080fe20000400000 */
[-C--:B------:R-:W-:Y:S01]  /*14a30*/  FMUL R37, R37, R2.reuse ;  /* 0x0000000225257220 */ /* 0x080fe20000400000 */
[-C--:B------:R-:W-:Y:S01]  /*14a40*/  FMUL R3, R38, R2.reuse ;  /* 0x0000000226037220 */ /* 0x080fe20000400000 */
[C---:B------:R-:W-:Y:S02]  /*14a50*/  ISETP.GT.AND P6, PT, R0.reuse, 0x21, P1 ;  /* 0x000000210000780c */ /* 0x040fe40000fc4270 */
[----:B------:R-:W-:Y:S01]  /*14a60*/  @P3 STG.E desc[UR36][R4.64+0x60], R13 ;  /* 0x0000600d04003986 */ /* 0x000fe2000c101924 */
[--C-:B0-----:R-:W-:Y:S01]  /*14a70*/  @P5 IMAD.MOV.U32 R6, RZ, RZ, R8.reuse ;  /* 0x000000ffff065224 */ /* 0x101fe200078e0008 */
[-C--:B------:R-:W-:Y:S02]  /*14a80*/  @P5 MOV R7, R9.reuse ;  /* 0x0000000900075202 */ /* 0x080fe40000000f00 */
[----:B------:R-:W-:Y:S01]  /*14a90*/  @P4 STG.E desc[UR36][R4.64+0x64], R37 ;  /* 0x0000642504004986 */ /* 0x000fe2000c101924 */
[C---:B------:R-:W-:Y:S01]  /*14aa0*/  ISETP.GT.AND P3, PT, R0.reuse, 0x20, P1 ;  /* 0x000000200000780c */ /* 0x040fe20000f64270 */
[-C--:B------:R-:W-:Y:S01]  /*14ab0*/  FMUL R39, R39, R2.reuse ;  /* 0x0000000227277220 */ /* 0x080fe20000400000 */
[----:B------:R-:W-:Y:S01]  /*14ac0*/  ISETP.GT.AND P4, PT, R0, 0x20, P0 ;  /* 0x000000200000780c */ /* 0x000fe20000784270 */
[----:B------:R0:W-:Y:S01]  /*14ad0*/  @P5 STG.E desc[UR36][R6.64+0x60], R3 ;  /* 0x0000600306005986 */ /* 0x0001e2000c101924 */
[-C--:B------:R-:W-:Y:S01]  /*14ae0*/  FMUL R11, R40, R2.reuse ;  /* 0x00000002280b7220 */ /* 0x080fe20000400000 */
[----:B------:R-:W-:Y:S01]  /*14af0*/  FMUL R41, R41, R2 ;  /* 0x0000000229297220 */ /* 0x000fe20000400000 */
[----:B0-----:R-:W-:Y:S01]  /*14b00*/  @P2 IMAD.MOV.U32 R6, RZ, RZ, R8 ;  /* 0x000000ffff062224 */ /* 0x001fe200078e0008 */
[----:B------:R-:W-:-:S05]  /*14b10*/  @P2 MOV R7, R9 ;  /* 0x0000000900072202 */ /* 0x000fca0000000f00 */
[----:B------:R0:W-:Y:S01]  /*14b20*/  @P2 STG.E desc[UR36][R6.64+0x64], R39 ;  /* 0x0000642706002986 */ /* 0x0001e2000c101924 */
[----:B------:R-:W-:Y:S01]  /*14b30*/  ISETP.GT.AND P2, PT, R0, 0x21, P0 ;  /* 0x000000210000780c */ /* 0x000fe20000744270 */
[----:B------:R-:W-:Y:S01]  /*14b40*/  FMUL R13, R42, R2 ;  /* 0x000000022a0d7220 */ /* 0x000fe20000400000 */
[C---:B------:R-:W-:Y:S01]  /*14b50*/  ISETP.GT.AND P5, PT, R0.reuse, 0x29, P1 ;  /* 0x000000290000780c */ /* 0x040fe20000fa4270 */
[----:B------:R1:W-:Y:S01]  /*14b60*/  @P3 STG.E desc[UR36][R4.64+0x80], R11 ;  /* 0x0000800b04003986 */ /* 0x0003e2000c101924 */
[----:B------:R-:W-:-:S03]  /*14b70*/  ISETP.GT.AND P3, PT, R0, 0x28, P1 ;  /* 0x000000280000780c */ /* 0x000fc60000f64270 */
[----:B------:R-:W-:Y:S01]  /*14b80*/  @P6 STG.E desc[UR36][R4.64+0x84], R41 ;  /* 0x0000842904006986 */ /* 0x000fe2000c101924 */
[----:B------:R-:W-:Y:S01]  /*14b90*/  ISETP.GT.AND P6, PT, R0, 0x28, P0 ;  /* 0x000000280000780c */ /* 0x000fe200007c4270 */
[----:B0-----:R-:W-:Y:S01]  /*14ba0*/  @P4 IMAD.MOV.U32 R6, RZ, RZ, R8 ;  /* 0x000000ffff064224 */ /* 0x001fe200078e0008 */
[----:B------:R-:W-:Y:S01]  /*14bb0*/  @P4 MOV R7, R9 ;  /* 0x0000000900074202 */ /* 0x000fe20000000f00 */
[-C--:B------:R-:W-:Y:S01]  /*14bc0*/  FMUL R43, R43, R2.reuse ;  /* 0x000000022b2b7220 */ /* 0x080fe20000400000 */
[----:B------:R-:W-:-:S03]  /*14bd0*/  FMUL R45, R45, R2 ;  /* 0x000000022d2d7220 */ /* 0x000fc60000400000 */
[----:B------:R0:W-:Y:S01]  /*14be0*/  @P4 STG.E desc[UR36][R6.64+0x80], R13 ;  /* 0x0000800d06004986 */ /* 0x0001e2000c101924 */
[----:B------:R-:W-:Y:S01]  /*14bf0*/  ISETP.GT.AND P4, PT, R0, 0x29, P0 ;  /* 0x000000290000780c */ /* 0x000fe20000784270 */
[-C--:B------:R-:W-:Y:S01]  /*14c00*/  FMUL R3, R44, R2.reuse ;  /* 0x000000022c037220 */ /* 0x080fe20000400000 */
[----:B-1----:R-:W-:Y:S01]  /*14c10*/  FMUL R11, R46, R2 ;  /* 0x000000022e0b7220 */ /* 0x002fe20000400000 */
[----:B0-----:R-:W-:Y:S01]  /*14c20*/  @P2 IMAD.MOV.U32 R6, RZ, RZ, R8 ;  /* 0x000000ffff062224 */ /* 0x001fe200078e0008 */
[----:B------:R-:W-:-:S05]  /*14c30*/  @P2 MOV R7, R9 ;  /* 0x0000000900072202 */ /* 0x000fca0000000f00 */
[----:B------:R0:W-:Y:S04]  /*14c40*/  @P2 STG.E desc[UR36][R6.64+0x84], R43 ;  /* 0x0000842b06002986 */ /* 0x0001e8000c101924 */
[----:B------:R-:W-:Y:S01]  /*14c50*/  @P5 STG.E desc[UR36][R4.64+0xa4], R45 ;  /* 0x0000a42d04005986 */ /* 0x000fe2000c101924 */
[----:B------:R-:W-:-:S03]  /*14c60*/  ISETP.GT.AND P5, PT, R0, 0x31, P1 ;  /* 0x000000310000780c */ /* 0x000fc60000fa4270 */
[----:B------:R1:W-:Y:S01]  /*14c70*/  @P3 STG.E desc[UR36][R4.64+0xa0], R3 ;  /* 0x0000a00304003986 */ /* 0x0003e2000c101924 */
[C---:B------:R-:W-:Y:S01]  /*14c80*/  ISETP.GT.AND P3, PT, R0.reuse, 0x30, P0 ;  /* 0x000000300000780c */ /* 0x040fe20000764270 */
[--C-:B0-----:R-:W-:Y:S01]  /*14c90*/  @P6 IMAD.MOV.U32 R6, RZ, RZ, R8.reuse ;  /* 0x000000ffff066224 */ /* 0x101fe200078e0008 */
[-C--:B------:R-:W-:Y:S02]  /*14ca0*/  @P6 MOV R7, R9.reuse ;  /* 0x0000000900076202 */ /* 0x080fe40000000f00 */
[C---:B------:R-:W-:Y:S01]  /*14cb0*/  ISETP.GT.AND P2, PT, R0.reuse, 0x30, P1 ;  /* 0x000000300000780c */ /* 0x040fe20000f44270 */
[-C--:B------:R-:W-:Y:S02]  /*14cc0*/  FMUL R47, R47, R2.reuse ;  /* 0x000000022f2f7220 */ /* 0x080fe40000400000 */
[----:B------:R0:W-:Y:S01]  /*14cd0*/  @P6 STG.E desc[UR36][R6.64+0xa0], R11 ;  /* 0x0000a00b06006986 */ /* 0x0001e2000c101924 */
[-C--:B------:R-:W-:Y:S01]  /*14ce0*/  FMUL R49, R49, R2.reuse ;  /* 0x0000000231317220 */ /* 0x080fe20000400000 */
[----:B------:R-:W-:Y:S01]  /*14cf0*/  ISETP.GT.AND P6, PT, R0, 0x31, P0 ;  /* 0x000000310000780c */ /* 0x000fe200007c4270 */
[-C--:B------:R-:W-:Y:S01]  /*14d00*/  FMUL R13, R48, R2.reuse ;  /* 0x00000002300d7220 */ /* 0x080fe20000400000 */
[----:B-1----:R-:W-:Y:S01]  /*14d10*/  FMUL R3, R50, R2 ;  /* 0x0000000232037220 */ /* 0x002fe20000400000 */
[----:B0-----:R-:W-:Y:S01]  /*14d20*/  @P4 IMAD.MOV.U32 R6, RZ, RZ, R8 ;  /* 0x000000ffff064224 */ /* 0x001fe200078e0008 */
[----:B------:R-:W-:-:S05]  /*14d30*/  @P4 MOV R7, R9 ;  /* 0x0000000900074202 */ /* 0x000fca0000000f00 */
[----:B------:R0:W-:Y:S04]  /*14d40*/  @P4 STG.E desc[UR36][R6.64+0xa4], R47 ;  /* 0x0000a42f06004986 */ /* 0x0001e8000c101924 */
[----:B------:R-:W-:Y:S01]  /*14d50*/  @P5 STG.E desc[UR36][R4.64+0xc4], R49 ;  /* 0x0000c43104005986 */ /* 0x000fe2000c101924 */
[C---:B------:R-:W-:Y:S02]  /*14d60*/  ISETP.GT.AND P5, PT, R0.reuse, 0x38, P0 ;  /* 0x000000380000780c */ /* 0x040fe400007a4270 */
[----:B------:R-:W-:Y:S01]  /*14d70*/  ISETP.GT.AND P4, PT, R0, 0x38, P1 ;  /* 0x000000380000780c */ /* 0x000fe20000f84270 */
[----:B------:R1:W-:Y:S01]  /*14d80*/  @P2 STG.E desc[UR36][R4.64+0xc0], R13 ;  /* 0x0000c00d04002986 */ /* 0x0003e2000c101924 */
[----:B0-----:R-:W-:Y:S01]  /*14d90*/  @P3 IMAD.MOV.U32 R6, RZ, RZ, R8 ;  /* 0x000000ffff063224 */ /* 0x001fe200078e0008 */
[----:B------:R-:W-:-:S02]  /*14da0*/  @P3 MOV R7, R9 ;  /* 0x0000000900073202 */ /* 0x000fc40000000f00 */
[C---:B------:R-:W-:Y:S01]  /*14db0*/  ISETP.GT.AND P2, PT, R0.reuse, 0x39, P1 ;  /* 0x000000390000780c */ /* 0x040fe20000f44270 */
[-C--:B------:R-:W-:Y:S02]  /*14dc0*/  FMUL R51, R51, R2.reuse ;  /* 0x0000000233337220 */ /* 0x080fe40000400000 */
[----:B------:R0:W-:Y:S01]  /*14dd0*/  @P3 STG.E desc[UR36][R6.64+0xc0], R3 ;  /* 0x0000c00306003986 */ /* 0x0001e2000c101924 */
[----:B------:R-:W-:Y:S01]  /*14de0*/  ISETP.GT.AND P3, PT, R0, 0x39, P0 ;  /* 0x000000390000780c */ /* 0x000fe20000764270 */
[-C--:B------:R-:W-:Y:S01]  /*14df0*/  FMUL R11, R52, R2.reuse ;  /* 0x00000002340b7220 */ /* 0x080fe20000400000 */
[-C--:B------:R-:W-:Y:S01]  /*14e00*/  FMUL R53, R53, R2.reuse ;  /* 0x0000000235357220 */ /* 0x080fe20000400000 */
[----:B-1----:R-:W-:Y:S01]  /*14e10*/  FMUL R13, R54, R2 ;  /* 0x00000002360d7220 */ /* 0x002fe20000400000 */
[----:B0-----:R-:W-:Y:S01]  /*14e20*/  @P6 IMAD.MOV.U32 R6, RZ, RZ, R8 ;  /* 0x000000ffff066224 */ /* 0x001fe200078e0008 */
[----:B------:R-:W-:-:S05]  /*14e30*/  @P6 MOV R7, R9 ;  /* 0x0000000900076202 */ /* 0x000fca0000000f00 */
[----:B------:R0:W-:Y:S01]  /*14e40*/  @P6 STG.E desc[UR36][R6.64+0xc4], R51 ;  /* 0x0000c43306006986 */ /* 0x0001e2000c101924 */
[C---:B------:R-:W-:Y:S01]  /*14e50*/  ISETP.GT.AND P6, PT, R0.reuse, 0x41, P1 ;  /* 0x000000410000780c */ /* 0x040fe20000fc4270 */
[----:B------:R-:W-:Y:S02]  /*14e60*/  FMUL R55, R55, R2 ;  /* 0x0000000237377220 */ /* 0x000fe40000400000 */
[----:B------:R-:W-:Y:S01]  /*14e70*/  @P4 STG.E desc[UR36][R4.64+0xe0], R11 ;  /* 0x0000e00b04004986 */ /* 0x000fe2000c101924 */
[----:B------:R-:W-:-:S03]  /*14e80*/  ISETP.GT.AND P4, PT, R0, 0x40, P1 ;  /* 0x000000400000780c */ /* 0x000fc60000f84270 */
[----:B------:R-:W-:Y:S01]  /*14e90*/  @P2 STG.E desc[UR36][R4.64+0xe4], R53 ;  /* 0x0000e43504002986 */ /* 0x000fe2000c101924 */
[----:B0-----:R-:W-:Y:S01]  /*14ea0*/  @P5 IMAD.MOV.U32 R6, RZ, RZ, R8 ;  /* 0x000000ffff065224 */ /* 0x001fe200078e0008 */
[----:B------:R-:W-:Y:S02]  /*14eb0*/  @P5 MOV R7, R9 ;  /* 0x0000000900075202 */ /* 0x000fe40000000f00 */
[----:B------:R-:W-:-:S03]  /*14ec0*/  ISETP.GT.AND P2, PT, R0, 0x40, P0 ;  /* 0x000000400000780c */ /* 0x000fc60000744270 */
[----:B------:R0:W-:Y:S01]  /*14ed0*/  @P5 STG.E desc[UR36][R6.64+0xe0], R13 ;  /* 0x0000e00d06005986 */ /* 0x0001e2000c101924 */
[-C--:B------:R-:W-:Y:S01]  /*14ee0*/  FMUL R57, R57, R2.reuse ;  /* 0x0000000239397220 */ /* 0x080fe20000400000 */
[----:B------:R-:W-:Y:S01]  /*14ef0*/  FMUL R3, R56, R2 ;  /* 0x0000000238037220 */ /* 0x000fe20000400000 */
[----:B0-----:R-:W-:Y:S01]  /*14f00*/  @P3 IMAD.MOV.U32 R6, RZ, RZ, R8 ;  /* 0x000000ffff063224 */ /* 0x001fe200078e0008 */
[----:B------:R-:W-:-:S05]  /*14f10*/  @P3 MOV R7, R9 ;  /* 0x0000000900073202 */ /* 0x000fca0000000f00 */
[----:B------:R0:W-:Y:S01]  /*14f20*/  @P3 STG.E desc[UR36][R6.64+0xe4], R55 ;  /* 0x0000e43706003986 */ /* 0x0001e2000c101924 */
[----:B------:R-:W-:Y:S01]  /*14f30*/  ISETP.GT.AND P3, PT, R0, 0x41, P0 ;  /* 0x000000410000780c */ /* 0x000fe20000764270 */
[----:B------:R-:W-:Y:S02]  /*14f40*/  FMUL R11, R58, R2 ;  /* 0x000000023a0b7220 */ /* 0x000fe40000400000 */
        /* <DEDUP_REMOVED lines=16> */
[----:B------:R-:W-:-:S03]  /*15050*/  FMUL R63, R63, R2 ;  /* 0x000000023f3f7220 */ /* 0x000fc60000400000 */
[----:B------:R-:W-:Y:S01]  /*15060*/  @P4 STG.E desc[UR36][R4.64+0x124], R61 ;  /* 0x0001243d04004986 */ /* 0x000fe2000c101924 */
[----:B------:R-:W-:-:S03]  /*15070*/  ISETP.GT.AND P4, PT, R0, 0x51, P1 ;  /* 0x000000510000780c */ /* 0x000fc60000f84270 */
[----:B------:R-:W-:Y:S01]  /*15080*/  @P5 STG.E desc[UR36][R4.64+0x120], R13 ;  /* 0x0001200d04005986 */ /* 0x000fe2000c101924 */
[----:B0-----:R-:W-:Y:S01]  /*15090*/  @P6 IMAD.MOV.U32 R6, RZ, RZ, R8 ;  /* 0x000000ffff066224 */ /* 0x001fe200078e0008 */
[----:B------:R-:W-:Y:S02]  /*150a0*/  @P6 MOV R7, R9 ;  /* 0x0000000900076202 */ /* 0x000fe40000000f00 */
[----:B------:R-:W-:-:S03]  /*150b0*/  ISETP.GT.AND P5, PT, R0, 0x50, P0 ;  /* 0x000000500000780c */ /* 0x000fc600007a4270 */
[----:B------:R0:W-:Y:S01]  /*150c0*/  @P6 STG.E desc[UR36][R6.64+0x120], R3 ;  /* 0x0001200306006986 */ /* 0x0001e2000c101924 */
[----:B------:R-:W-:Y:S01]  /*150d0*/  ISETP.GT.AND P3, PT, R0, 0x50, P1 ;  /* 0x000000500000780c */ /* 0x000fe20000f64270 */
[----:B------:R-:W-:Y:S01]  /*150e0*/  FMUL R65, R65, R2 ;  /* 0x0000000241417220 */ /* 0x000fe20000400000 */
[----:B0-----:R-:W-:Y:S01]  /*150f0*/  @P2 IMAD.MOV.U32 R6, RZ, RZ, R8 ;  /* 0x000000ffff062224 */ /* 0x001fe200078e0008 */
[----:B------:R-:W-:-:S05]  /*15100*/  @P2 MOV R7, R9 ;  /* 0x0000000900072202 */ /* 0x000fca0000000f00 */
[----:B------:R0:W-:Y:S01]  /*15110*/  @P2 STG.E desc[UR36][R6.64+0x124], R63 ;  /* 0x0001243f06002986 */ /* 0x0001e2000c101924 */
[----:B------:R-:W-:Y:S01]  /*15120*/  ISETP.GT.AND P2, PT, R0, 0x51, P0 ;  /* 0x000000510000780c */ /* 0x000fe20000744270 */
[-C--:B------:R-:W-:Y:S02]  /*15130*/  FMUL R11, R64, R2.reuse ;  /* 0x00000002400b7220 */ /* 0x080fe40000400000 */
[----:B------:R-:W-:Y:S01]  /*15140*/  @P4 STG.E desc[UR36][R4.64+0x144], R65 ;  /* 0x0001444104004986 */ /* 0x000fe2000c101924 */
[----:B------:R-:W-:Y:S01]  /*15150*/  ISETP.GT.AND P4, PT, R0, 0x58, P0 ;  /* 0x000000580000780c */ /* 0x000fe20000784270 */
[-C--:B------:R-:W-:Y:S01]  /*15160*/  FMUL R13, R66, R2.reuse ;  /* 0x00000002420d7220 */ /* 0x080fe20000400000 */
[C---:B------:R-:W-:Y:S01]  /*15170*/  ISETP.GT.AND P6, PT, R0.reuse, 0x59, P1 ;  /* 0x000000590000780c */ /* 0x040fe20000fc4270 */
[----:B------:R1:W-:Y:S01]  /*15180*/  @P3 STG.E desc[UR36][R4.64+0x140], R11 ;  /* 0x0001400b04003986 */ /* 0x0003e2000c101924 */
[----:B------:R-:W-:Y:S01]  /*15190*/  ISETP.GT.AND P3, PT, R0, 0x58, P1 ;  /* 0x000000580000780c */ /* 0x000fe20000f64270 */
[----:B0-----:R-:W-:Y:S01]  /*151a0*/  @P5 IMAD.MOV.U32 R6, RZ, RZ, R8 ;  /* 0x000000ffff065224 */ /* 0x001fe200078e0008 */
[----:B------:R-:W-:Y:S01]  /*151b0*/  @P5 MOV R7, R9 ;  /* 0x0000000900075202 */ /* 0x000fe20000000f00 */
[----:B------:R-:W-:-:S04]  /*151c0*/  FMUL R67, R67, R2 ;  /* 0x0000000243437220 */ /* 0x000fc80000400000 */
[----:B------:R0:W-:Y:S01]  /*151d0*/  @P5 STG.E desc[UR36][R6.64+0x140], R13 ;  /* 0x0001400d06005986 */ /* 0x0001e2000c101924 */
[-C--:B------:R-:W-:Y:S01]  /*151e0*/  FMUL R3, R68, R2.reuse ;  /* 0x0000000244037220 */ /* 0x080fe20000400000 */
[-C--:B------:R-:W-:Y:S01]  /*151f0*/  FMUL R69, R69, R2.reuse ;  /* 0x0000000245457220 */ /* 0x080fe20000400000 */
[----:B-1----:R-:W-:Y:S01]  /*15200*/  FMUL R11, R70, R2 ;  /* 0x00000002460b7220 */ /* 0x002fe20000400000 */
[----:B0-----:R-:W-:Y:S01]  /*15210*/  @P2 IMAD.MOV.U32 R6, RZ, RZ, R8 ;  /* 0x000000ffff062224 */ /* 0x001fe200078e0008 */
[----:B------:R-:W-:-:S05]  /*15220*/  @P2 MOV R7, R9 ;  /* 0x0000000900072202 */ /* 0x000fca0000000f00 */
[----:B------:R0:W-:Y:S01]  /*15230*/  @P2 STG.E desc[UR36][R6.64+0x144], R67 ;  /* 0x0001444306002986 */ /* 0x0001e2000c101924 */
[----:B------:R-:W-:-:S03]  /*15240*/  ISETP.GT.AND P2, PT, R0, 0x59, P0 ;  /* 0x000000590000780c */ /* 0x000fc60000744270 */
[----:B------:R-:W-:Y:S04]  /*15250*/  @P3 STG.E desc[UR36][R4.64+0x160], R3 ;  /* 0x0001600304003986 */ /* 0x000fe8000c101924 */
[----:B------:R-:W-:Y:S01]  /*15260*/  @P6 STG.E desc[UR36][R4.64+0x164], R69 ;  /* 0x0001644504006986 */ /* 0x000fe2000c101924 */
[----:B0-----:R-:W-:Y:S01]  /*15270*/  @P4 IMAD.MOV.U32 R6, RZ, RZ, R8 ;  /* 0x000000ffff064224 */ /* 0x001fe200078e0008 */
[----:B------:R-:W-:-:S05]  /*15280*/  @P4 MOV R7, R9 ;  /* 0x0000000900074202 */ /* 0x000fca0000000f00 */
[----:B------:R0:W-:Y:S01]  /*15290*/  @P4 STG.E desc[UR36][R6.64+0x160], R11 ;  /* 0x0001600b06004986 */ /* 0x0001e2000c101924 */
[C---:B------:R-:W-:Y:S02]  /*152a0*/  ISETP.GT.AND P4, PT, R0.reuse, 0x60, P0 ;  /* 0x000000600000780c */ /* 0x040fe40000784270 */
[C---:B------:R-:W-:Y:S02]  /*152b0*/  ISETP.GT.AND P5, PT, R0.reuse, 0x61, P1 ;  /* 0x000000610000780c */ /* 0x040fe40000fa4270 */
[C---:B------:R-:W-:Y:S01]  /*152c0*/  ISETP.GT.AND P3, PT, R0.reuse, 0x60, P1 ;  /* 0x000000600000780c */ /* 0x040fe20000f64270 */
[-C--:B------:R-:W-:Y:S01]  /*152d0*/  FMUL R71, R71, R2.reuse ;  /* 0x0000000247477220 */ /* 0x080fe20000400000 */
[----:B------:R-:W-:Y:S01]  /*152e0*/  ISETP.GT.AND P6, PT, R0, 0x61, P0 ;  /* 0x000000610000780c */ /* 0x000fe200007c4270 */
[-C--:B------:R-:W-:Y:S01]  /*152f0*/  FMUL R73, R73, R2.reuse ;  /* 0x0000000249497220 */ /* 0x080fe20000400000 */
[----:B0-----:R-:W-:Y:S01]  /*15300*/  @P2 IMAD.MOV.U32 R6, RZ, RZ, R8 ;  /* 0x000000ffff062224 */ /* 0x001fe200078e0008 */
[----:B------:R-:W-:Y:S01]  /*15310*/  @P2 MOV R7, R9 ;  /* 0x0000000900072202 */ /* 0x000fe20000000f00 */
[-C--:B------:R-:W-:Y:S01]  /*15320*/  FMUL R13, R72, R2.reuse ;  /* 0x00000002480d7220 */ /* 0x080fe20000400000 */
[----:B------:R-:W-:-:S03]  /*15330*/  FMUL R3, R74, R2 ;  /* 0x000000024a037220 */ /* 0x000fc60000400000 */
        /* <DEDUP_REMOVED lines=15> */
[-C--:B------:R-:W-:Y:S01]  /*15430*/  FMUL R11, R76, R2.reuse ;  /* 0x000000024c0b7220 */ /* 0x080fe20000400000 */
[----:B------:R-:W-:Y:S01]  /*15440*/  FMUL R13, R78, R2 ;  /* 0x000000024e0d7220 */ /* 0x000fe20000400000 */
        /* <DEDUP_REMOVED lines=16> */
[----:B------:R-:W-:Y:S01]  /*15550*/  ISETP.GT.AND P6, PT, R0, 0x79, P1 ;  /* 0x000000790000780c */ /* 0x000fe20000fc4270 */
[----:B------:R-:W-:Y:S02]  /*15560*/  FMUL R83, R83, R2 ;  /* 0x0000000253537220 */ /* 0x000fe40000400000 */
[----:B------:R-:W-:Y:S04]  /*15570*/  @P4 STG.E desc[UR36][R4.64+0x1c0], R3 ;  /* 0x0001c00304004986 */ /* 0x000fe8000c101924 */
[----:B------:R-:W-:Y:S01]  /*15580*/  @P2 STG.E desc[UR36][R4.64+0x1c4], R81 ;  /* 0x0001c45104002986 */ /* 0x000fe2000c101924 */
[----:B0-----:R-:W-:Y:S01]  /*15590*/  @P5 IMAD.MOV.U32 R6, RZ, RZ, R8 ;  /* 0x000000ffff065224 */ /* 0x001fe200078e0008 */
[----:B------:R-:W-:-:S02]  /*155a0*/  @P5 MOV R7, R9 ;  /* 0x0000000900075202 */ /* 0x000fc40000000f00 */
        /* <DEDUP_REMOVED lines=31> */
[----:B------:R-:W-:-:S05]  /*157a0*/  @P6 MOV R7, R9 ;  /* 0x0000000900076202 */ /* 0x000fca0000000f00 */
        /* <DEDUP_REMOVED lines=30> */
[C---:B------:R-:W-:Y:S02]  /*15990*/  ISETP.GT.AND P6, PT, R0.reuse, 0x98, P0 ;  /* 0x000000980000780c */ /* 0x040fe400007c4270 */
[----:B0-----:R-:W-:Y:S01]  /*159a0*/  @P4 MOV R6, R8 ;  /* 0x0000000800064202 */ /* 0x001fe20000000f00 */
[----:B------:R-:W-:Y:S02]  /*159b0*/  @P4 IMAD.MOV.U32 R7, RZ, RZ, R9 ;  /* 0x000000ffff074224 */ /* 0x000fe400078e0009 */
[-C--:B------:R-:W-:Y:S01]  /*159c0*/  FMUL R99, R99, R2.reuse ;  /* 0x0000000263637220 */ /* 0x080fe20000400000 */
[-C--:B------:R-:W-:Y:S02]  /*159d0*/  FMUL R101, R101, R2.reuse ;  /* 0x0000000265657220 */ /* 0x080fe40000400000 */
[----:B------:R0:W-:Y:S01]  /*159e0*/  @P4 STG.E desc[UR36][R6.64+0x240], R13 ;  /* 0x0002400d06004986 */ /* 0x0001e2000c101924 */
[----:B------:R-:W-:Y:S01]  /*159f0*/  ISETP.GT.AND P4, PT, R0, 0x99, P0 ;  /* 0x000000990000780c */ /* 0x000fe20000784270 */
[-C--:B------:R-:W-:Y:S01]  /*15a00*/  FMUL R11, R100, R2.reuse ;  /* 0x00000002640b7220 */ /* 0x080fe20000400000 */
[----:B-1----:R-:W-:Y:S01]  /*15a10*/  FMUL R3, R102, R2 ;  /* 0x0000000266037220 */ /* 0x002fe20000400000 */
[----:B0-----:R-:W-:-:S02]  /*15a20*/  @P2 MOV R6, R8 ;  /* 0x0000000800062202 */ /* 0x001fc40000000f00 */
[----:B------:R-:W-:-:S05]  /*15a30*/  @P2 MOV R7, R9 ;  /* 0x0000000900072202 */ /* 0x000fca0000000f00 */
[----:B------:R0:W-:Y:S04]  /*15a40*/  @P2 STG.E desc[UR36][R6.64+0x244], R99 ;  /* 0x0002446306002986 */ /* 0x0001e8000c101924 */
[----:B------:R-:W-:Y:S01]  /*15a50*/  @P5 STG.E desc[UR36][R4.64+0x264], R101 ;  /* 0x0002646504005986 */ /* 0x000fe2000c101924 */
[----:B------:R-:W-:-:S03]  /*15a60*/  ISETP.GT.AND P5, PT, R0, 0xa1, P1 ;  /* 0x000000a10000780c */ /* 0x000fc60000fa4270 */
[----:B------:R1:W-:Y:S01]  /*15a70*/  @P3 STG.E desc[UR36][R4.64+0x260], R11 ;  /* 0x0002600b04003986 */ /* 0x0003e2000c101924 */
[C---:B------:R-:W-:Y:S01]  /*15a80*/  ISETP.GT.AND P3, PT, R0.reuse, 0xa0, P0 ;  /* 0x000000a00000780c */ /* 0x040fe20000764270 */
[----:B0-----:R-:W-:Y:S01]  /*15a90*/  @P6 IMAD.MOV.U32 R6, RZ, RZ, R8 ;  /* 0x000000ffff066224 */ /* 0x001fe200078e0008 */
[----:B------:R-:W-:Y:S02]  /*15aa0*/  @P6 MOV R7, R9 ;  /* 0x0000000900076202 */ /* 0x000fe40000000f00 */
[C---:B------:R-:W-:Y:S01]  /*15ab0*/  ISETP.GT.AND P2, PT, R0.reuse, 0xa0, P1 ;  /* 0x000000a00000780c */ /* 0x040fe20000f44270 */
[-C--:B------:R-:W-:Y:S02]  /*15ac0*/  FMUL R103, R103, R2.reuse ;  /* 0x0000000267677220 */ /* 0x080fe40000400000 */
[----:B------:R0:W-:Y:S01]  /*15ad0*/  @P6 STG.E desc[UR36][R6.64+0x260], R3 ;  /* 0x0002600306006986 */ /* 0x0001e2000c101924 */
[-C--:B------:R-:W-:Y:S01]  /*15ae0*/  FMUL R105, R105, R2.reuse ;  /* 0x0000000269697220 */ /* 0x080fe20000400000 */
[----:B------:R-:W-:Y:S01]  /*15af0*/  ISETP.GT.AND P6, PT, R0, 0xa1, P0 ;  /* 0x000000a10000780c */ /* 0x000fe200007c4270 */
[-C--:B------:R-:W-:Y:S01]  /*15b00*/  FMUL R13, R104, R2.reuse ;  /* 0x00000002680d7220 */ /* 0x080fe20000400000 */
[----:B-1----:R-:W-:Y:S01]  /*15b10*/  FMUL R11, R106, R2 ;  /* 0x000000026a0b7220 */ /* 0x002fe20000400000 */
[----:B0-----:R-:W-:Y:S01]  /*15b20*/  @P4 MOV R6, R8 ;  /* 0x0000000800064202 */ /* 0x001fe20000000f00 */
[----:B------:R-:W-:-:S05]  /*15b30*/  @P4 IMAD.MOV.U32 R7, RZ, RZ, R9 ;  /* 0x000000ffff074224 */ /* 0x000fca00078e0009 */
[----:B------:R0:W-:Y:S04]  /*15b40*/  @P4 STG.E desc[UR36][R6.64+0x264], R103 ;  /* 0x0002646706004986 */ /* 0x0001e8000c101924 */
[----:B------:R-:W-:Y:S01]  /*15b50*/  @P5 STG.E desc[UR36][R4.64+0x284], R105 ;  /* 0x0002846904005986 */ /* 0x000fe2000c101924 */
[C---:B------:R-:W-:Y:S02]  /*15b60*/  ISETP.GT.AND P5, PT, R0.reuse, 0xa8, P0 ;  /* 0x000000a80000780c */ /* 0x040fe400007a4270 */
[----:B------:R-:W-:Y:S01]  /*15b70*/  ISETP.GT.AND P4, PT, R0, 0xa8, P1 ;  /* 0x000000a80000780c */ /* 0x000fe20000f84270 */
[----:B------:R1:W-:Y:S01]  /*15b80*/  @P2 STG.E desc[UR36][R4.64+0x280], R13 ;  /* 0x0002800d04002986 */ /* 0x0003e2000c101924 */
[----:B0-----:R-:W-:Y:S02]  /*15b90*/  @P3 MOV R6, R8 ;  /* 0x0000000800063202 */ /* 0x001fe40000000f00 */
        /* <DEDUP_REMOVED lines=13> */
[----:B------:R1:W-:Y:S01]  /*15c70*/  @P4 STG.E desc[UR36][R4.64+0x2a0], R3 ;  /* 0x0002a00304004986 */ /* 0x0003e2000c101924 */
[----:B------:R-:W-:-:S03]  /*15c80*/  ISETP.GT.AND P4, PT, R0, 0xb0, P1 ;  /* 0x000000b00000780c */ /* 0x000fc60000f84270 */
[----:B------:R-:W-:Y:S01]  /*15c90*/  @P2 STG.E desc[UR36][R4.64+0x2a4], R109 ;  /* 0x0002a46d04002986 */ /* 0x000fe2000c101924 */
[----:B0-----:R-:W-:Y:S01]  /*15ca0*/  @P5 MOV R6, R8 ;  /* 0x0000000800065202 */ /* 0x001fe20000000f00 */
[----:B------:R-:W-:Y:S01]  /*15cb0*/  @P5 IMAD.MOV.U32 R7, RZ, RZ, R9 ;  /* 0x000000ffff075224 */ /* 0x000fe200078e0009 */
[----:B------:R-:W-:-:S04]  /*15cc0*/  ISETP.GT.AND P2, PT, R0, 0xb0, P0 ;  /* 0x000000b00000780c */ /* 0x000fc80000744270 */
[----:B------:R0:W-:Y:S01]  /*15cd0*/  @P5 STG.E desc[UR36][R6.64+0x2a0], R13 ;  /* 0x0002a00d06005986 */ /* 0x0001e2000c101924 */
[-C--:B------:R-:W-:Y:S01]  /*15ce0*/  FMUL R113, R113, R2.reuse ;  /* 0x0000000271717220 */ /* 0x080fe20000400000 */
[----:B-1----:R-:W-:Y:S01]  /*15cf0*/  FMUL R3, R112, R2 ;  /* 0x0000000270037220 */ /* 0x002fe20000400000 */
[----:B0-----:R-:W-:Y:S02]  /*15d00*/  @P3 MOV R6, R8 ;  /* 0x0000000800063202 */ /* 0x001fe40000000f00 */
        /* <DEDUP_REMOVED lines=13> */
[----:B------:R-:W-:Y:S01]  /*15de0*/  ISETP.GT.AND P2, PT, R0, 0xb9, P0 ;  /* 0x000000b90000780c */ /* 0x000fe20000744270 */
[-C--:B------:R-:W-:Y:S01]  /*15df0*/  FMUL R117, R117, R2.reuse ;  /* 0x0000000275757220 */ /* 0x080fe20000400000 */
[-C--:B------:R-:W-:Y:S01]  /*15e00*/  FMUL R13, R116, R2.reuse ;  /* 0x00000002740d7220 */ /* 0x080fe20000400000 */
[----:B-1----:R-:W-:Y:S01]  /*15e10*/  FMUL R3, R118, R2 ;  /* 0x0000000276037220 */ /* 0x002fe20000400000 */
[----:B0-----:R-:W-:Y:S01]  /*15e20*/  @P3 MOV R6, R8 ;  /* 0x0000000800063202 */ /* 0x001fe20000000f00 */
[----:B------:R-:W-:-:S05]  /*15e30*/  @P3 IMAD.MOV.U32 R7, RZ, RZ, R9 ;  /* 0x000000ffff073224 */ /* 0x000fca00078e0009 */
[----:B------:R0:W-:Y:S01]  /*15e40*/  @P3 STG.E desc[UR36][R6.64+0x2c4], R115 ;  /* 0x0002c47306003986 */ /* 0x0001e2000c101924 */
[----:B------:R-:W-:-:S03]  /*15e50*/  FMUL R119, R119, R2 ;  /* 0x0000000277777220 */ /* 0x000fc60000400000 */
[----:B------:R-:W-:Y:S01]  /*15e60*/  @P4 STG.E desc[UR36][R4.64+0x2e4], R117 ;  /* 0x0002e47504004986 */ /* 0x000fe2000c101924 */
[----:B------:R-:W-:-:S03]  /*15e70*/  ISETP.GT.AND P4, PT, R0, 0xc1, P1 ;  /* 0x000000c10000780c */ /* 0x000fc60000f84270 */
[----:B------:R-:W-:Y:S01]  /*15e80*/  @P5 STG.E desc[UR36][R4.64+0x2e0], R13 ;  /* 0x0002e00d04005986 */ /* 0x000fe2000c101924 */
[----:B0-----:R-:W-:Y:S02]  /*15e90*/  @P6 MOV R6, R8 ;  /* 0x0000000800066202 */ /* 0x001fe40000000f00 */
        /* <DEDUP_REMOVED lines=12> */
[----:B------:R-:W-:Y:S01]  /*15f60*/  FMUL R13, R122, R2 ;  /* 0x000000027a0d7220 */ /* 0x000fe20000400000 */
[C---:B------:R-:W-:Y:S01]  /*15f70*/  ISETP.GT.AND P6, PT, R0.reuse, 0xc9, P1 ;  /* 0x000000c90000780c */ /* 0x040fe20000fc4270 */
[----:B------:R1:W-:Y:S01]  /*15f80*/  @P3 STG.E desc[UR36][R4.64+0x300], R11 ;  /* 0x0003000b04003986 */ /* 0x0003e2000c101924 */
[----:B------:R-:W-:Y:S02]  /*15f90*/  ISETP.GT.AND P3, PT, R0, 0xc8, P1 ;  /* 0x000000c80000780c */ /* 0x000fe40000f64270 */
[----:B0-----:R-:W-:Y:S01]  /*15fa0*/  @P5 MOV R6, R8 ;  /* 0x0000000800065202 */ /* 0x001fe20000000f00 */
[----:B------:R-:W-:-:S02]  /*15fb0*/  @P5 IMAD.MOV.U32 R7, RZ, RZ, R9 ;  /* 0x000000ffff075224 */ /* 0x000fc400078e0009 */
[----:B------:R-:W-:-:S03]  /*15fc0*/  FMUL R123, R123, R2 ;  /* 0x000000027b7b7220 */ /* 0x000fc60000400000 */
[----:B------:R0:W-:Y:S01]  /*15fd0*/  @P5 STG.E desc[UR36][R6.64+0x300], R13 ;  /* 0x0003000d06005986 */ /* 0x0001e2000c101924 */
[-C--:B------:R-:W-:Y:S01]  /*15fe0*/  FMUL R3, R124, R2.reuse ;  /* 0x000000027c037220 */ /* 0x080fe20000400000 */
[-C--:B------:R-:W-:Y:S01]  /*15ff0*/  FMUL R125, R125, R2.reuse ;  /* 0x000000027d7d7220 */ /* 0x080fe20000400000 */
[----:B-1----:R-:W-:Y:S01]  /*16000*/  FMUL R11, R126, R2 ;  /* 0x000000027e0b7220 */ /* 0x002fe20000400000 */
[----:B0-----:R-:W-:Y:S02]  /*16010*/  @P2 MOV R6, R8 ;  /* 0x0000000800062202 */ /* 0x001fe40000000f00 */
        /* <DEDUP_REMOVED lines=11> */
[----:B------:R-:W-:Y:S01]  /*160d0*/  FMUL R127, R127, R2 ;  /* 0x000000027f7f7220 */ /* 0x000fe20000400000 */
[----:B------:R-:W-:Y:S02]  /*160e0*/  ISETP.GT.AND P6, PT, R0, 0xd1, P0 ;  /* 0x000000d10000780c */ /* 0x000fe400007c4270 */
[----:B0-----:R-:W-:Y:S01]  /*160f0*/  @P2 MOV R6, R8 ;  /* 0x0000000800062202 */ /* 0x001fe20000000f00 */
[----:B------:R-:W-:-:S02]  /*16100*/  @P2 IMAD.MOV.U32 R7, RZ, RZ, R9 ;  /* 0x000000ffff072224 */ /* 0x000fc400078e0009 */
[-C--:B------:R-:W-:Y:S01]  /*16110*/  FMUL R13, R128, R2.reuse ;  /* 0x00000002800d7220 */ /* 0x080fe20000400000 */
[-C--:B------:R-:W-:Y:S01]  /*16120*/  FMUL R129, R129, R2.reuse ;  /* 0x0000000281817220 */ /* 0x080fe20000400000 */
[-C--:B------:R-:W-:Y:S01]  /*16130*/  FMUL R3, R130, R2.reuse ;  /* 0x0000000282037220 */ /* 0x080fe20000400000 */
        /* <DEDUP_REMOVED lines=16> */
[----:B------:R-:W-:Y:S01]  /*16240*/  ISETP.GT.AND P4, PT, R0, 0xe0, P1 ;  /* 0x000000e00000780c */ /* 0x000fe20000f84270 */
[----:B------:R-:W-:Y:S01]  /*16250*/  FMUL R13, R134, R2 ;  /* 0x00000002860d7220 */ /* 0x000fe20000400000 */
[----:B------:R-:W-:Y:S01]  /*16260*/  @P5 STG.E desc[UR36][R4.64+0x364], R133 ;  /* 0x0003648504005986 */ /* 0x000fe2000c101924 */
[----:B------:R-:W-:-:S03]  /*16270*/  ISETP.GT.AND P5, PT, R0, 0xe0, P0 ;  /* 0x000000e00000780c */ /* 0x000fc600007a4270 */
[----:B------:R1:W-:Y:S01]  /*16280*/  @P2 STG.E desc[UR36][R4.64+0x360], R11 ;  /* 0x0003600b04002986 */ /* 0x0003e2000c101924 */
[----:B0-----:R-:W-:Y:S01]  /*16290*/  @P3 MOV R6, R8 ;  /* 0x0000000800063202 */ /* 0x001fe20000000f00 */
[----:B------:R-:W-:Y:S01]  /*162a0*/  @P3 IMAD.MOV.U32 R7, RZ, RZ, R9 ;  /* 0x000000ffff073224 */ /* 0x000fe200078e0009 */
[----:B------:R-:W-:Y:S01]  /*162b0*/  ISETP.GT.AND P2, PT, R0, 0xe1, P1 ;  /* 0x000000e10000780c */ /* 0x000fe20000f44270 */
        /* <DEDUP_REMOVED lines=9> */
[----:B------:R1:W-:Y:S01]  /*16350*/  @P4 STG.E desc[UR36][R4.64+0x380], R3 ;  /* 0x0003800304004986 */ /* 0x0003e2000c101924 */
[C---:B------:R-:W-:Y:S02]  /*16360*/  ISETP.GT.AND P4, PT, R0.reuse, 0xe8, P0 ;  /* 0x000000e80000780c */ /* 0x040fe40000784270 */
[C---:B------:R-:W-:Y:S01]  /*16370*/  ISETP.GT.AND P6, PT, R0.reuse, 0xe9, P1 ;  /* 0x000000e90000780c */ /* 0x040fe20000fc4270 */
[----:B------:R-:W-:Y:S01]  /*16380*/  @P2 STG.E desc[UR36][R4.64+0x384], R137 ;  /* 0x0003848904002986 */ /* 0x000fe2000c101924 */
[----:B------:R-:W-:Y:S01]  /*16390*/  ISETP.GT.AND P2, PT, R0, 0xe8, P1 ;  /* 0x000000e80000780c */ /* 0x000fe20000f44270 */
[----:B0-----:R-:W-:Y:S01]  /*163a0*/  @P5 IMAD.MOV.U32 R6, RZ, RZ, R8 ;  /* 0x000000ffff065224 */ /* 0x001fe200078e0008 */
[----:B------:R-:W-:Y:S01]  /*163b0*/  @P5 MOV R7, R9 ;  /* 0x0000000900075202 */ /* 0x000fe20000000f00 */
[----:B------:R-:W-:-:S04]  /*163c0*/  FMUL R139, R139, R2 ;  /* 0x000000028b8b7220 */ /* 0x000fc80000400000 */
[----:B------:R0:W-:Y:S01]  /*163d0*/  @P5 STG.E desc[UR36][R6.64+0x380], R11 ;  /* 0x0003800b06005986 */ /* 0x0001e2000c101924 */
[----:B------:R-:W-:Y:S01]  /*163e0*/  ISETP.GT.AND P5, PT, R0, 0xe9, P0 ;  /* 0x000000e90000780c */ /* 0x000fe200007a4270 */
[-C--:B-1----:R-:W-:Y:S01]  /*163f0*/  FMUL R3, R140, R2.reuse ;  /* 0x000000028c037220 */ /* 0x082fe20000400000 */
[-C--:B------:R-:W-:Y:S01]  /*16400*/  FMUL R141, R141, R2.reuse ;  /* 0x000000028d8d7220 */ /* 0x080fe20000400000 */
[----:B------:R-:W-:Y:S01]  /*16410*/  FMUL R13, R142, R2 ;  /* 0x000000028e0d7220 */ /* 0x000fe20000400000 */
[----:B0-----:R-:W-:Y:S01]  /*16420*/  @P3 MOV R6, R8 ;  /* 0x0000000800063202 */ /* 0x001fe20000000f00 */
[----:B------:R-:W-:-:S05]  /*16430*/  @P3 IMAD.MOV.U32 R7, RZ, RZ, R9 ;  /* 0x000000ffff073224 */ /* 0x000fca00078e0009 */
[----:B------:R0:W-:Y:S01]  /*16440*/  @P3 STG.E desc[UR36][R6.64+0x384], R139 ;  /* 0x0003848b06003986 */ /* 0x0001e2000c101924 */
[----:B------:R-:W-:-:S03]  /*16450*/  ISETP.GT.AND P3, PT, R0, 0xf0, P1 ;  /* 0x000000f00000780c */ /* 0x000fc60000f64270 */
[----:B------:R-:W-:Y:S04]  /*16460*/  @P2 STG.E desc[UR36][R4.64+0x3a0], R3 ;  /* 0x0003a00304002986 */ /* 0x000fe8000c101924 */
[----:B------:R-:W-:Y:S01]  /*16470*/  @P6 STG.E desc[UR36][R4.64+0x3a4], R141 ;  /* 0x0003a48d04006986 */ /* 0x000fe2000c101924 */
[----:B0-----:R-:W-:Y:S02]  /*16480*/  @P4 MOV R6, R8 ;  /* 0x0000000800064202 */ /* 0x001fe40000000f00 */
[----:B------:R-:W-:-:S05]  /*16490*/  @P4 MOV R7, R9 ;  /* 0x0000000900074202 */ /* 0x000fca0000000f00 */
[----:B------:R0:W-:Y:S01]  /*164a0*/  @P4 STG.E desc[UR36][R6.64+0x3a0], R13 ;  /* 0x0003a00d06004986 */ /* 0x0001e2000c101924 */
[C---:B------:R-:W-:Y:S01]  /*164b0*/  ISETP.GT.AND P4, PT, R0.reuse, 0xf0, P0 ;  /* 0x000000f00000780c */ /* 0x040fe20000784270 */
[-C--:B------:R-:W-:Y:S01]  /*164c0*/  FMUL R143, R143, R2.reuse ;  /* 0x000000028f8f7220 */ /* 0x080fe20000400000 */
[----:B------:R-:W-:Y:S01]  /*164d0*/  ISETP.GT.AND P2, PT, R0, 0xf1, P1 ;  /* 0x000000f10000780c */ /* 0x000fe20000f44270 */
[-C--:B------:R-:W-:Y:S01]  /*164e0*/  FMUL R11, R144, R2.reuse ;  /* 0x00000002900b7220 */ /* 0x080fe20000400000 */
[----:B------:R-:W-:Y:S01]  /*164f0*/  ISETP.GT.AND P6, PT, R0, 0xf1, P0 ;  /* 0x000000f10000780c */ /* 0x000fe200007c4270 */
[----:B0-----:R-:W-:Y:S01]  /*16500*/  @P5 IMAD.MOV.U32 R6, RZ, RZ, R8 ;  /* 0x000000ffff065224 */ /* 0x001fe200078e0008 */
[----:B------:R-:W-:Y:S01]  /*16510*/  @P5 MOV R7, R9 ;  /* 0x0000000900075202 */ /* 0x000fe20000000f00 */
[----:B------:R-:W-:-:S04]  /*16520*/  FMUL R145, R145, R2 ;  /* 0x0000000291917220 */ /* 0x000fc80000400000 */
[----:B------:R0:W-:Y:S01]  /*16530*/  @P5 STG.E desc[UR36][R6.64+0x3a4], R143 ;  /* 0x0003a48f06005986 */ /* 0x0001e2000c101924 */
[----:B------:R-:W-:-:S03]  /*16540*/  ISETP.GT.AND P5, PT, R0, 0xf8, P0 ;  /* 0x000000f80000780c */ /* 0x000fc600007a4270 */
[----:B------:R1:W-:Y:S01]  /*16550*/  @P3 STG.E desc[UR36][R4.64+0x3c0], R11 ;  /* 0x0003c00b04003986 */ /* 0x0003e2000c101924 */
[----:B------:R-:W-:Y:S01]  /*16560*/  ISETP.GT.AND P3, PT, R0, 0xf8, P1 ;  /* 0x000000f80000780c */ /* 0x000fe20000f64270 */
[----:B------:R-:W-:Y:S01]  /*16570*/  FMUL R3, R146, R2 ;  /* 0x0000000292037220 */ /* 0x000fe20000400000 */
[C---:B------:R-:W-:Y:S01]  /*16580*/  ISETP.GT.AND P1, PT, R0.reuse, 0xf9, P1 ;  /* 0x000000f90000780c */ /* 0x040fe20000f24270 */
[----:B------:R-:W-:Y:S01]  /*16590*/  @P2 STG.E desc[UR36][R4.64+0x3c4], R145 ;  /* 0x0003c49104002986 */ /* 0x000fe2000c101924 */
[----:B0-----:R-:W-:Y:S01]  /*165a0*/  @P4 MOV R6, R8 ;  /* 0x0000000800064202 */ /* 0x001fe20000000f00 */
[----:B------:R-:W-:Y:S01]  /*165b0*/  @P4 IMAD.MOV.U32 R7, RZ, RZ, R9 ;  /* 0x000000ffff074224 */ /* 0x000fe200078e0009 */
[----:B------:R-:W-:Y:S01]  /*165c0*/  ISETP.GT.AND P0, PT, R0, 0xf9, P0 ;  /* 0x000000f90000780c */ /* 0x000fe20000704270 */
[-C--:B------:R-:W-:Y:S01]  /*165d0*/  FMUL R147, R147, R2.reuse ;  /* 0x0000000293937220 */ /* 0x080fe20000400000 */
[-C--:B------:R-:W-:Y:S02]  /*165e0*/  FMUL R13, R148, R2.reuse ;  /* 0x00000002940d7220 */ /* 0x080fe40000400000 */
[----:B------:R0:W-:Y:S01]  /*165f0*/  @P4 STG.E desc[UR36][R6.64+0x3c0], R3 ;  /* 0x0003c00306004986 */ /* 0x0001e2000c101924 */
[-C--:B------:R-:W-:Y:S01]  /*16600*/  FMUL R149, R149, R2.reuse ;  /* 0x0000000295957220 */ /* 0x080fe20000400000 */
[-C--:B-1----:R-:W-:Y:S01]  /*16610*/  FMUL R11, R150, R2.reuse ;  /* 0x00000002960b7220 */ /* 0x082fe20000400000 */
[----:B------:R-:W-:Y:S01]  /*16620*/  FMUL R151, R151, R2 ;  /* 0x0000000297977220 */ /* 0x000fe20000400000 */
[----:B0-----:R-:W-:-:S02]  /*16630*/  @P6 MOV R6, R8 ;  /* 0x0000000800066202 */ /* 0x001fc40000000f00 */
[----:B------:R-:W-:-:S05]  /*16640*/  @P6 MOV R7, R9 ;  /* 0x0000000900076202 */ /* 0x000fca0000000f00 */
[----:B------:R-:W-:Y:S04]  /*16650*/  @P6 STG.E desc[UR36][R6.64+0x3c4], R147 ;  /* 0x0003c49306006986 */ /* 0x000fe8000c101924 */
[----:B------:R-:W-:Y:S04]  /*16660*/  @P3 STG.E desc[UR36][R4.64+0x3e0], R13 ;  /* 0x0003e00d04003986 */ /* 0x000fe8000c101924 */
[----:B------:R0:W-:Y:S02]  /*16670*/  @P1 STG.E desc[UR36][R4.64+0x3e4], R149 ;  /* 0x0003e49504001986 */ /* 0x0001e4000c101924 */
[----:B0-----:R-:W-:Y:S01]  /*16680*/  @P5 IMAD.MOV.U32 R4, RZ, RZ, R8 ;  /* 0x000000ffff045224 */ /* 0x001fe200078e0008 */
[----:B------:R-:W-:-:S05]  /*16690*/  @P5 MOV R5, R9 ;  /* 0x0000000900055202 */ /* 0x000fca0000000f00 */
[----:B------:R0:W-:Y:S04]  /*166a0*/  @P5 STG.E desc[UR36][R4.64+0x3e0], R11 ;  /* 0x0003e00b04005986 */ /* 0x0001e8000c101924 */
[----:B------:R0:W-:Y:S02]  /*166b0*/  @P0 STG.E desc[UR36][R8.64+0x3e4], R151 ;  /* 0x0003e49708000986 */ /* 0x0001e4000c101924 */
.L_x_536:
[----:B------:R-:W-:Y:S05]  /*166c0*/  BSYNC B0 ;  /* 0x0000000000007941 */ /* 0x000fea0003800000 */
.L_x_28:
[----:B0-----:R-:W5:Y:S04]  /*166d0*/  LDL.LU R5, [R1+0x200] ;  /* 0x0002000001057983 */ /* 0x001f680000300800 */
[----:B------:R-:W5:Y:S01]  /*166e0*/  LDL.LU R4, [R1+0x204] ;  /* 0x0002040001047983 */ /* 0x000f620000300800 */
[----:B------:R-:W-:Y:S01]  /*166f0*/  ULDC UR4, c[0x0][0xc] ;  /* 0x0000030000047ab9 */ /* 0x000fe20000000800 */
[----:B------:R-:W-:Y:S01]  /*16700*/  ULDC UR5, c[0x0][0x10] ;  /* 0x0000040000057ab9 */ /* 0x000fe20000000800 */
[----:B------:R-:W5:Y:S01]  /*16710*/  LDC R3, c[0x0][0x14] ;  /* 0x00000500ff037b82 */ /* 0x000f620000000800 */
[----:B------:R-:W-:Y:S01]  /*16720*/  UIMAD.WIDE.U32 UR4, UR4, UR5, URZ ;  /* 0x00000005040472a5 */ /* 0x000fe2000f8e003f */
[----:B------:R-:W-:Y:S01]  /*16730*/  PRMT R0, RZ, 0x7610, R0 ;  /* 0x00007610ff007816 */ /* 0x000fe20000000000 */
[----:B------:R-:W-:Y:S01]  /*16740*/  UMOV UR42, 0xffffffff ;  /* 0xffffffff002a7882 */ /* 0x000fe20000000000 */
[----:B------:R-:W-:-:S03]  /*16750*/  UMOV UR43, 0xffffffff ;  /* 0xffffffff002b7882 */ /* 0x000fc60000000000 */
[----:B-----5:R-:W-:-:S04]  /*16760*/  IMAD.WIDE.U32 R4, R3, UR4, R4 ;  /* 0x0000000403047c25 */ /* 0x020fc8000f8e0004 */
[----:B------:R-:W-:Y:S01]  /*16770*/  IMAD R3, R3, UR5, RZ ;  /* 0x0000000503037c24 */ /* 0x000fe2000f8e02ff */
[----:B------:R-:W-:Y:S01]  /*16780*/  ULDC.64 UR4, c[0x0][0x650] ;  /* 0x0001940000047ab9 */ /* 0x000fe20000000a00 */
[----:B------:R-:W-:Y:S01]  /*16790*/  IMAD.MOV.U32 R7, RZ, RZ, R4 ;  /* 0x000000ffff077224 */ /* 0x000fe200078e0004 */
[----:B------:R-:W-:Y:S02]  /*167a0*/  ISETP.GE.U32.AND P0, PT, R4, UR4, PT ;  /* 0x0000000404007c0c */ /* 0x000fe4000bf06070 */
[----:B------:R-:W-:-:S04]  /*167b0*/  IADD3 R6, R5, R3, RZ ;  /* 0x0000000305067210 */ /* 0x000fc80007ffe0ff */
[----:B------:R-:W-:Y:S01]  /*167c0*/  ISETP.GE.U32.AND.EX P0, PT, R6, UR5, PT, P0 ;  /* 0x0000000506007c0c */ /* 0x000fe2000bf06100 */
[----:B------:R0:W-:Y:S04]  /*167d0*/  STL [R1+0x200], R6 ;  /* 0x0002000601007387 */ /* 0x0001e80000100800 */
[----:B------:R0:W-:Y:S08]  /*167e0*/  STL [R1+0x204], R7 ;  /* 0x0002040701007387 */ /* 0x0001f00000100800 */
[----:B------:R-:W-:Y:S05]  /*167f0*/  @P0 BRA `(.L_x_537) ;  /* 0x0000000400880947 */ /* 0x000fea0003800000 */
[----:B------:R-:W5:Y:S01]  /*16800*/  S2UR UR6, SR_CTAID.X ;  /* 0x00000000000679c3 */ /* 0x000f620000002500 */
[----:B------:R-:W-:Y:S01]  /*16810*/  ULDC.64 UR12, c[0x0][0x628] ;  /* 0x00018a00000c7ab9 */ /* 0x000fe20000000a00 */
[----:B------:R-:W-:Y:S01]  /*16820*/  ULDC UR4, c[0x0][0x150] ;  /* 0x0000540000047ab9 */ /* 0x000fe20000000800 */
[----:B------:R-:W-:Y:S01]  /*16830*/  ISETP.NE.U32.AND P0, PT, RZ, UR12, PT ;  /* 0x0000000cff007c0c */ /* 0x000fe2000bf05070 */
[----:B------:R-:W-:Y:S01]  /*16840*/  ULDC UR15, c[0x0][0x630] ;  /* 0x00018c00000f7ab9 */ /* 0x000fe20000000800 */
[C---:B------:R-:W-:Y:S01]  /*16850*/  R2UR UR16, R7.reuse ;  /* 0x00000000071072ca */ /* 0x040fe200000e0000 */
[----:B------:R-:W-:Y:S01]  /*16860*/  ULDC UR19, c[0x0][0x154] ;  /* 0x0000550000137ab9 */ /* 0x000fe20000000800 */
[----:B------:R-:W-:Y:S01]  /*16870*/  ISETP.NE.AND.EX P0, PT, RZ, UR13, PT, P0 ;  /* 0x0000000dff007c0c */ /* 0x000fe2000bf05300 */
[----:B------:R-:W0:Y:S01]  /*16880*/  S2UR UR18, SR_CTAID.Y ;  /* 0x00000000001279c3 */ /* 0x000e220000002600 */
[----:B------:R-:W-:Y:S02]  /*16890*/  R2UR UR17, R6 ;  /* 0x00000000061172ca */ /* 0x000fe400000e0000 */
[----:B------:R-:W-:-:S02]  /*168a0*/  R2UR UR10, R7 ;  /* 0x00000000070a72ca */ /* 0x000fc400000e0000 */
[----:B------:R-:W-:Y:S02]  /*168b0*/  R2UR UR11, R6 ;  /* 0x00000000060b72ca */ /* 0x000fe400000e0000 */
[----:B-----5:R-:W-:-:S05]  /*168c0*/  I2FP.F32.U32 R0, UR6 ;  /* 0x0000000600007c45 */ /* 0x020fca0008201000 */
[----:B------:R-:W-:-:S04]  /*168d0*/  FMUL R0, R0, UR4 ;  /* 0x0000000400007c20 */ /* 0x000fc80008400000 */
[----:B------:R0:W0:Y:S01]  /*168e0*/  F2I.U32.TRUNC.NTZ R3, R0 ;  /* 0x0000000000037305 */ /* 0x000022000020f000 */
[----:B------:R-:W-:Y:S05]  /*168f0*/  @!P0 BRA `(.L_x_538) ;  /* 0x0000000000308947 */ /* 0x000fea0003800000 */
        /* <DEDUP_REMOVED lines=12> */
.L_x_538:
[----:B------:R-:W-:Y:S01]  /*169c0*/  USHF.R.U64 UR43, UR10, UR15, UR11 ;  /* 0x0000000f0a2b7299 */ /* 0x000fe2000800120b */
[----:B0-----:R-:W-:Y:S01]  /*169d0*/  I2FP.F32.U32 R0, UR18 ;  /* 0x0000001200007c45 */ /* 0x001fe20008201000 */
[----:B------:R-:W-:Y:S02]  /*169e0*/  USHF.R.U32.HI UR4, URZ, UR15, UR11 ;  /* 0x0000000f3f047299 */ /* 0x000fe4000801160b */
        /* <DEDUP_REMOVED lines=8> */
[----:B------:R-:W-:Y:S01]  /*16a70*/  UIMAD.WIDE.U32 UR8, UR10, UR12, UR8 ;  /* 0x0000000c0a0872a5 */ /* 0x000fe2000f8e0008 */
[----:B------:R-:W-:Y:S01]  /*16a80*/  R2UR UR12, R3 ;  /* 0x00000000030c72ca */ /* 0x000fe200000e0000 */
[----:B------:R-:W-:Y:S01]  /*16a90*/  UIMAD UR10, UR10, UR13, UR4 ;  /* 0x0000000d0a0a72a4 */ /* 0x000fe2000f8e0204 */
[----:B------:R-:W-:Y:S01]  /*16aa0*/  ULDC UR11, c[0x0][0x618] ;  /* 0x00018600000b7ab9 */ /* 0x000fe20000000800 */
[----:B------:R-:W-:Y:S02]  /*16ab0*/  ULDC UR21, c[0x0][0x658] ;  /* 0x0001960000157ab9 */ /* 0x000fe40000000800 */
[----:B------:R-:W-:Y:S01]  /*16ac0*/  UIADD3 UR9, UR9, UR10, URZ ;  /* 0x0000000a09097290 */ /* 0x000fe2000fffe03f */
[----:B------:R-:W-:Y:S01]  /*16ad0*/  UMOV UR15, 0xffffffff ;  /* 0xffffffff000f7882 */ /* 0x000fe20000000000 */
[----:B------:R-:W-:Y:S01]  /*16ae0*/  ULDC.64 UR4, c[0x0][0x640] ;  /* 0x0001900000047ab9 */ /* 0x000fe20000000a00 */
[----:B------:R-:W-:Y:S01]  /*16af0*/  USHF.L.U32 UR15, UR15, UR21, URZ ;  /* 0x000000150f0f7299 */ /* 0x000fe2000800063f */
[----:B------:R-:W-:Y:S01]  /*16b00*/  ISETP.NE.U32.AND P0, PT, RZ, UR4, PT ;  /* 0x00000004ff007c0c */ /* 0x000fe2000bf05070 */
[----:B------:R-:W-:-:S02]  /*16b10*/  USHF.R.U64 UR16, UR8, UR11, UR9 ;  /* 0x0000000b08107299 */ /* 0x000fc40008001209 */
[----:B------:R-:W-:Y:S01]  /*16b20*/  USHF.R.U32.HI UR8, URZ, UR11, UR9 ;  /* 0x0000000b3f087299 */ /* 0x000fe20008011609 */
[----:B0-----:R-:W-:Y:S01]  /*16b30*/  R2UR UR14, R0 ;  /* 0x00000000000e72ca */ /* 0x001fe200000e0000 */
[----:B------:R-:W-:Y:S01]  /*16b40*/  ULDC UR17, c[0x0][0x608] ;  /* 0x0001820000117ab9 */ /* 0x000fe20000000800 */
[----:B------:R-:W-:Y:S01]  /*16b50*/  ULOP3.LUT UR41, URZ, UR15, URZ, 0x33, !UPT ;  /* 0x0000000f3f297292 */ /* 0x000fe2000f8e333f */
[----:B------:R-:W-:Y:S01]  /*16b60*/  ISETP.NE.AND.EX P0, PT, RZ, UR5, PT, P0 ;  /* 0x00000005ff007c0c */ /* 0x000fe2000bf05300 */
[----:B------:R-:W-:Y:S02]  /*16b70*/  USHF.R.U64 UR15, UR16, UR17, UR8 ;  /* 0x00000011100f7299 */ /* 0x000fe40008001208 */
[----:B------:R-:W-:Y:S02]  /*16b80*/  USHF.R.U32.HI UR8, URZ, UR17, UR8 ;  /* 0x000000113f087299 */ /* 0x000fe40008011608 */
[----:B------:R-:W-:Y:S02]  /*16b90*/  UIADD3 UR12, -UR12, URZ, URZ ;  /* 0x0000003f0c0c7290 */ /* 0x000fe4000fffe13f */
[----:B------:R-:W-:Y:S01]  /*16ba0*/  USHF.R.U64 UR17, UR15, UR21, UR8 ;  /* 0x000000150f117299 */ /* 0x000fe20008001208 */
[----:B------:R-:W-:Y:S01]  /*16bb0*/  UMOV UR19, 0x1 ;  /* 0x0000000100137882 */ /* 0x000fe20000000000 */
[----:B------:R-:W-:Y:S01]  /*16bc0*/  ULDC UR13, c[0x0][0x144] ;  /* 0x00005100000d7ab9 */ /* 0x000fe20000000800 */
[----:B------:R-:W-:Y:S01]  /*16bd0*/  ULDC UR7, c[0x0][0x600] ;  /* 0x0001800000077ab9 */ /* 0x000fe20000000800 */
[----:B------:R-:W-:-:S02]  /*16be0*/  USHF.L.U32 UR24, UR19, UR21, URZ ;  /* 0x0000001513187299 */ /* 0x000fc4000800063f */
[----:B------:R-:W-:Y:S02]  /*16bf0*/  USHF.R.U32.HI UR8, URZ, UR21, UR8 ;  /* 0x000000153f087299 */ /* 0x000fe40008011608 */
[----:B------:R-:W-:Y:S02]  /*16c00*/  UIMAD UR21, UR13, UR12, UR6 ;  /* 0x0000000c0d1572a4 */ /* 0x000fe4000f8e0206 */
[----:B------:R-:W-:Y:S02]  /*16c10*/  UIADD3 UR20, UR7, -0x1, URZ ;  /* 0xffffffff07147890 */ /* 0x000fe4000fffe03f */
[----:B------:R-:W-:Y:S01]  /*16c20*/  UIADD3 UR19, -UR14, URZ, URZ ;  /* 0x0000003f0e137290 */ /* 0x000fe2000fffe13f */
        /* <DEDUP_REMOVED lines=17> */
.L_x_539:
[----:B------:R-:W-:Y:S01]  /*16d40*/  UISETP.NE.AND UP0, UPT, UR45, URZ, UPT ;  /* 0x0000003f2d00728c */ /* 0x000fe2000bf05270 */
[----:B------:R-:W-:Y:S01]  /*16d50*/  MOV R0, 0x1 ;  /* 0x0000000100007802 */ /* 0x000fe20000000f00 */
[----:B------:R-:W-:Y:S02]  /*16d60*/  USHF.R.U64 UR4, UR6, UR22, UR8 ;  /* 0x0000001606047299 */ /* 0x000fe40008001208 */
[----:B------:R-:W-:Y:S02]  /*16d70*/  ULOP3.LUT UR41, UR15, UR41, URZ, 0xc0, !UPT ;  /* 0x000000290f297292 */ /* 0x000fe4000f8ec03f */
[----:B------:R-:W-:Y:S02]  /*16d80*/  UIADD3 UR5, -UR4, URZ, URZ ;  /* 0x0000003f04057290 */ /* 0x000fe4000fffe13f */
[----:B------:R-:W-:Y:S02]  /*16d90*/  UIMAD UR41, UR24, UR4, UR41 ;  /* 0x00000004182972a4 */ /* 0x000fe4000f8e0229 */
[----:B------:R-:W-:-:S02]  /*16da0*/  ULOP3.LUT UR16, UR16, UR20, URZ, 0xc0, !UPT ;  /* 0x0000001410107292 */ /* 0x000fc4000f8ec03f */
[----:B------:R-:W-:Y:S02]  /*16db0*/  @UP0 UIMAD UR21, UR25, UR19, UR18 ;  /* 0x00000013191502a4 */ /* 0x000fe4000f8e0212 */
[----:B------:R-:W-:-:S03]  /*16dc0*/  UIMAD UR4, UR5, UR23, UR17 ;  /* 0x00000017050472a4 */ /* 0x000fc6000f8e0211 */
[----:B------:R-:W-:Y:S01]  /*16dd0*/  ULDC UR5, c[0x0][0x610] ;  /* 0x0001840000057ab9 */ /* 0x000fe20000000800 */
[----:B------:R-:W-:Y:S02]  /*16de0*/  UIMAD UR4, UR4, UR7, UR16 ;  /* 0x00000007040472a4 */ /* 0x000fe4000f8e0210 */
[----:B------:R-:W-:-:S04]  /*16df0*/  UIMAD UR41, UR41, UR5, UR21 ;  /* 0x00000005292972a4 */ /* 0x000fc8000f8e0215 */
[----:B------:R-:W-:Y:S02]  /*16e00*/  USEL UR42, UR4, UR41, !UP0 ;  /* 0x00000029042a7287 */ /* 0x000fe4000c000000 */
[----:B------:R-:W-:-:S12]  /*16e10*/  USEL UR41, UR41, UR4, !UP0 ;  /* 0x0000000429297287 */ /* 0x000fd8000c000000 */
.L_x_537:
[----:B------:R-:W-:-:S13]  /*16e20*/  LOP3.LUT P0, RZ, R0, 0xff, RZ, 0xc0, !PT ;  /* 0x000000ff00ff7812 */ /* 0x000fda000780c0ff */
[----:B------:R-:W-:Y:S05]  /*16e30*/  @P0 BRA `(.L_x_540) ;  /* 0xfffffea000cc0947 */ /* 0x000fea000383ffff */
[----:B------:R-:W-:Y:S05]  /*16e40*/  EXIT ;  /* 0x000000000000794d */ /* 0x000fea0003800000 */
.L_x_3:
[----:B------:R-:W2:Y:S01]  /*16e50*/  LDL R5, [R1+0x204] ;  /* 0x0002040001057983 */ /* 0x000ea20000100800 */
[----:B------:R-:W-:-:S03]  /*16e60*/  ULDC.64 UR8, c[0x0][0x650] ;  /* 0x0001940000087ab9 */ /* 0x000fc60000000a00 */
[----:B------:R-:W3:Y:S01]  /*16e70*/  LDL R4, [R1+0x200] ;  /* 0x0002000001047983 */ /* 0x000ee20000100800 */
[----:B------:R-:W-:Y:S01]  /*16e80*/  PRMT R0, RZ, 0x7610, R0 ;  /* 0x00007610ff007816 */ /* 0x000fe20000000000 */
[----:B------:R-:W-:Y:S01]  /*16e90*/  IMAD.MOV.U32 R2, RZ, RZ, -0x1 ;  /* 0xffffffffff027424 */ /* 0x000fe200078e00ff */
[----:B------:R-:W-:Y:S02]  /*16ea0*/  MOV R3, 0xffffffff ;  /* 0xffffffff00037802 */ /* 0x000fe40000000f00 */
[----:B------:R-:W-:Y:S02]  /*16eb0*/  MOV R9, 0xffffffff ;  /* 0xffffffff00097802 */ /* 0x000fe40000000f00 */
[----:B--2---:R-:W-:-:S04]  /*16ec0*/  ISETP.GE.U32.AND P0, PT, R5, UR8, PT ;  /* 0x0000000805007c0c */ /* 0x004fc8000bf06070 */
[----:B---3--:R-:W-:-:S13]  /*16ed0*/  ISETP.GE.U32.AND.EX P0, PT, R4, UR9, PT, P0 ;  /* 0x0000000904007c0c */ /* 0x008fda000bf06100 */
[----:B------:R-:W-:Y:S05]  /*16ee0*/  @P0 BRA `(.L_x_541) ;  /* 0x00000004008c0947 */ /* 0x000fea0003800000 */
[----:B------:R-:W-:Y:S01]  /*16ef0*/  I2FP.F32.U32 R0, UR4 ;  /* 0x0000000400007c45 */ /* 0x000fe20008201000 */
[----:B0-----:R-:W-:Y:S01]  /*16f00*/  ULDC.64 UR16, c[0x0][0x628] ;  /* 0x00018a0000107ab9 */ /* 0x001fe20000000a00 */
        /* <DEDUP_REMOVED lines=24> */
.L_x_542:
        /* <DEDUP_REMOVED lines=24> */
[----:B------:R-:W-:Y:S01]  /*17210*/  UMOV UR19, 0x1 ;  /* 0x0000000100137882 */ /* 0x000fe20000000000 */
[----:B------:R-:W-:Y:S01]  /*17220*/  ULDC UR20, c[0x0][0x608] ;  /* 0x0001820000147ab9 */ /* 0x000fe20000000800 */
[----:B------:R-:W-:Y:S01]  /*17230*/  USHF.L.U32 UR26, UR19, UR23, URZ ;  /* 0x00000017131a7299 */ /* 0x000fe2000800063f */
[----:B------:R-:W-:Y:S01]  /*17240*/  ISETP.NE.AND.EX P0, PT, RZ, UR9, PT, P0 ;  /* 0x00000009ff007c0c */ /* 0x000fe2000bf05300 */
[----:B------:R-:W-:Y:S02]  /*17250*/  USHF.R.U64 UR19, UR18, UR20, UR11 ;  /* 0x0000001412137299 */ /* 0x000fe4000800120b */
[----:B------:R-:W-:Y:S02]  /*17260*/  USHF.R.U32.HI UR11, URZ, UR20, UR11 ;  /* 0x000000143f0b7299 */ /* 0x000fe4000801160b */
[----:B------:R-:W-:-:S02]  /*17270*/  UIADD3 UR15, -UR15, URZ, URZ ;  /* 0x0000003f0f0f7290 */ /* 0x000fc4000fffe13f */
[----:B------:R-:W-:Y:S01]  /*17280*/  USHF.R.U64 UR20, UR19, UR23, UR11 ;  /* 0x0000001713147299 */ /* 0x000fe2000800120b */
[----:B------:R-:W-:Y:S01]  /*17290*/  ULDC UR16, c[0x0][0x144] ;  /* 0x0000510000107ab9 */ /* 0x000fe20000000800 */
[----:B------:R-:W-:Y:S01]  /*172a0*/  ULDC UR6, c[0x0][0x600] ;  /* 0x0001800000067ab9 */ /* 0x000fe20000000800 */
[----:B------:R-:W-:Y:S02]  /*172b0*/  USHF.R.U32.HI UR11, URZ, UR23, UR11 ;  /* 0x000000173f0b7299 */ /* 0x000fe4000801160b */
[----:B------:R-:W-:Y:S02]  /*172c0*/  UIMAD UR23, UR16, UR15, UR4 ;  /* 0x0000000f101772a4 */ /* 0x000fe4000f8e0204 */
[----:B------:R-:W-:Y:S02]  /*172d0*/  UIADD3 UR22, UR6, -0x1, URZ ;  /* 0xffffffff06167890 */ /* 0x000fe4000fffe03f */
[----:B------:R-:W-:Y:S02]  /*172e0*/  ULOP3.LUT UR27, URZ, UR13, URZ, 0x33, !UPT ;  /* 0x0000000d3f1b7292 */ /* 0x000fe4000f8e333f */
        /* <DEDUP_REMOVED lines=18> */
.L_x_543:
[----:B------:R-:W-:Y:S01]  /*17410*/  UISETP.NE.AND UP0, UPT, UR45, URZ, UPT ;  /* 0x0000003f2d00728c */ /* 0x000fe2000bf05270 */
[----:B------:R-:W-:Y:S01]  /*17420*/  MOV R0, 0x1 ;  /* 0x0000000100007802 */ /* 0x000fe20000000f00 */
[----:B------:R-:W-:Y:S01]  /*17430*/  USHF.R.U64 UR8, UR4, UR24, UR11 ;  /* 0x0000001804087299 */ /* 0x000fe2000800120b */
[----:B------:R-:W-:Y:S01]  /*17440*/  IMAD.U32 R9, RZ, RZ, UR5 ;  /* 0x00000005ff097e24 */ /* 0x000fe2000f8e00ff */
[----:B------:R-:W-:Y:S02]  /*17450*/  ULOP3.LUT UR4, UR19, UR27, URZ, 0xc0, !UPT ;  /* 0x0000001b13047292 */ /* 0x000fe4000f8ec03f */
[----:B------:R-:W-:Y:S02]  /*17460*/  ULOP3.LUT UR18, UR18, UR22, URZ, 0xc0, !UPT ;  /* 0x0000001612127292 */ /* 0x000fe4000f8ec03f */
[----:B------:R-:W-:-:S03]  /*17470*/  UIMAD UR4, UR26, UR8, UR4 ;  /* 0x000000081a0472a4 */ /* 0x000fc6000f8e0204 */
[----:B------:R-:W-:Y:S02]  /*17480*/  @UP0 UIMAD UR23, UR28, UR21, UR7 ;  /* 0x000000151c1702a4 */ /* 0x000fe4000f8e0207 */
[----:B------:R-:W-:-:S03]  /*17490*/  UIADD3 UR7, -UR8, URZ, URZ ;  /* 0x0000003f08077290 */ /* 0x000fc6000fffe13f */
[----:B------:R-:W-:Y:S01]  /*174a0*/  ULDC UR8, c[0x0][0x610] ;  /* 0x0001840000087ab9 */ /* 0x000fe20000000800 */
[----:B------:R-:W-:Y:S02]  /*174b0*/  UIMAD UR7, UR7, UR25, UR20 ;  /* 0x00000019070772a4 */ /* 0x000fe4000f8e0214 */
[----:B------:R-:W-:Y:S02]  /*174c0*/  UIMAD UR4, UR4, UR8, UR23 ;  /* 0x00000008040472a4 */ /* 0x000fe4000f8e0217 */
[----:B------:R-:W-:-:S04]  /*174d0*/  UIMAD UR7, UR7, UR6, UR18 ;  /* 0x00000006070772a4 */ /* 0x000fc8000f8e0212 */
[----:B------:R-:W-:Y:S02]  /*174e0*/  USEL UR6, UR7, UR4, !UP0 ;  /* 0x0000000407067287 */ /* 0x000fe4000c000000 */
[----:B------:R-:W-:-:S04]  /*174f0*/  USEL UR4, UR4, UR7, !UP0 ;  /* 0x0000000704047287 */ /* 0x000fc8000c000000 */
[----:B------:R-:W-:Y:S02]  /*17500*/  MOV R2, UR6 ;  /* 0x0000000600027c02 */ /* 0x000fe40008000f00 */
[----:B------:R-:W-:-:S07]  /*17510*/  MOV R3, UR4 ;  /* 0x0000000400037c02 */ /* 0x000fce0008000f00 */
.L_x_541:
[----:B------:R-:W-:-:S08]  /*17520*/  NOP ;  /* 0x0000000000007918 */ /* 0x000fd00000000000 */
[----:B0-----:R-:W0:-:S00]  /*17530*/  USETMAXREG.DEALLOC.CTAPOOL 0x18 ;  /* 0x00000018000079c8 */ /* 0x001e0000080e0500 */
[----:B------:R-:W-:-:S13]  /*17540*/  ISETP.NE.AND P0, PT, RZ, UR10, PT ;  /* 0x0000000aff007c0c */ /* 0x000fda000bf05270 */
[----:B------:R-:W-:Y:S05]  /*17550*/  @P0 EXIT ;  /* 0x000000000000094d */ /* 0x000fea0003800000 */
[----:B0-----:R-:W-:Y:S01]  /*17560*/  LOP3.LUT P0, RZ, R0, 0xff, RZ, 0xc0, !PT ;  /* 0x000000ff00ff7812 */ /* 0x001fe2000780c0ff */
[----:B------:R-:W-:Y:S01]  /*17570*/  IMAD.MOV.U32 R0, RZ, RZ, 0x1 ;  /* 0x00000001ff007424 */ /* 0x000fe200078e00ff */
[----:B------:R-:W-:-:S11]  /*17580*/  MOV R6, RZ ;  /* 0x000000ff00067202 */ /* 0x000fd60000000f00 */
[----:B------:R-:W-:Y:S05]  /*17590*/  @!P0 BRA `(.L_x_544) ;  /* 0x0000000c00648947 */ /* 0x000fea0003800000 */
[----:B------:R-:W0:Y:S01]  /*175a0*/  S2R R4, SR_TID.X ;  /* 0x0000000000047919 */ /* 0x000e220000002100 */
[----:B------:R-:W-:Y:S01]  /*175b0*/  ULDC UR4, c[0x0][0x28c] ;  /* 0x0000a30000047ab9 */ /* 0x000fe20000000800 */
[----:B------:R-:W-:Y:S01]  /*175c0*/  ULDC UR6, c[0x0][0x658] ;  /* 0x0001960000067ab9 */ /* 0x000fe20000000800 */
[----:B------:R-:W-:Y:S01]  /*175d0*/  UIADD3 UR10, UR4, 0x1f, URZ ;  /* 0x0000001f040a7890 */ /* 0x000fe2000fffe03f */
[----:B------:R-:W-:Y:S01]  /*175e0*/  BSSY B0, `(.L_x_544) ;  /* 0x00000d4000007945 */ /* 0x000fe20003800000 */
[----:B------:R-:W-:Y:S01]  /*175f0*/  UMOV UR7, 0xffffffff ;  /* 0xffffffff00077882 */ /* 0x000fe20000000000 */
[----:B------:R-:W-:Y:S01]  /*17600*/  ULDC UR5, c[0x0][0x600] ;  /* 0x0001800000057ab9 */ /* 0x000fe20000000800 */
[----:B------:R-:W-:Y:S01]  /*17610*/  UMOV UR9, 0x1 ;  /* 0x0000000100097882 */ /* 0x000fe20000000000 */
[----:B------:R-:W-:Y:S01]  /*17620*/  USHF.L.U32 UR7, UR7, UR6, URZ ;  /* 0x0000000607077299 */ /* 0x000fe2000800063f */
[----:B------:R-:W-:Y:S01]  /*17630*/  MOV R8, 0x1 ;  /* 0x0000000100087802 */ /* 0x000fe20000000f00 */
[----:B------:R-:W-:Y:S01]  /*17640*/  UIADD3 UR4, UR5, -0x1, URZ ;  /* 0xffffffff05047890 */ /* 0x000fe2000fffe03f */
[----:B------:R-:W-:Y:S01]  /*17650*/  IMAD.MOV.U32 R0, RZ, RZ, 0x1 ;  /* 0x00000001ff007424 */ /* 0x000fe200078e00ff */
[----:B------:R-:W-:Y:S01]  /*17660*/  USHF.R.S32.HI UR11, URZ, 0x1f, UR10 ;  /* 0x0000001f3f0b7899 */ /* 0x000fe2000801140a */
[----:B------:R-:W-:Y:S01]  /*17670*/  MOV R6, RZ ;  /* 0x000000ff00067202 */ /* 0x000fe20000000f00 */
[----:B------:R-:W-:Y:S01]  /*17680*/  ULDC UR8, c[0x0][0xc] ;  /* 0x0000030000087ab9 */ /* 0x000fe20000000800 */
[----:B------:R-:W-:-:S02]  /*17690*/  USHF.L.U32 UR5, UR9, UR6, URZ ;  /* 0x0000000609057299 */ /* 0x000fc4000800063f */
[----:B------:R-:W-:Y:S01]  /*176a0*/  ULEA.HI UR11, UR11, UR10, URZ, 0x5 ;  /* 0x0000000a0b0b7291 */ /* 0x000fe2000f8f283f */
[----:B------:R-:W-:Y:S01]  /*176b0*/  ULDC UR9, c[0x0][0x10] ;  /* 0x0000040000097ab9 */ /* 0x000fe20000000800 */
[----:B------:R-:W-:Y:S02]  /*176c0*/  ULOP3.LUT UR6, URZ, UR7, URZ, 0x33, !UPT ;  /* 0x000000073f067292 */ /* 0x000fe4000f8e333f */
[----:B------:R-:W-:Y:S01]  /*176d0*/  UIMAD.WIDE.U32 UR8, UR8, UR9, URZ ;  /* 0x00000009080872a5 */ /* 0x000fe2000f8e003f */
[----:B------:R-:W-:Y:S01]  /*176e0*/  ULDC UR7, c[0x0][0x14] ;  /* 0x0000050000077ab9 */ /* 0x000fe20000000800 */
[----:B------:R-:W-:Y:S02]  /*176f0*/  USHF.R.S32.HI UR18, URZ, 0x5, UR11 ;  /* 0x000000053f127899 */ /* 0x000fe4000801140b */
[----:B------:R-:W-:Y:S02]  /*17700*/  UIMAD.WIDE.U32 UR20, UR8, UR7, URZ ;  /* 0x00000007081472a5 */ /* 0x000fe4000f8e003f */
[----:B------:R-:W-:-:S02]  /*17710*/  UIMAD UR13, UR9, UR7, URZ ;  /* 0x00000007090d72a4 */ /* 0x000fc4000f8e023f */
[----:B------:R-:W-:Y:S01]  /*17720*/  ULOP3.LUT UR24, UR40, 0x2, URZ, 0xfc, !UPT ;  /* 0x0000000228187892 */ /* 0x000fe2000f8efc3f */
[C---:B0-----:R-:W-:Y:S01]  /*17730*/  LOP3.LUT P2, RZ, R4.reuse, 0x7f, RZ, 0xc0, !PT ;  /* 0x0000007f04ff7812 */ /* 0x041fe2000784c0ff */
[----:B------:R-:W-:Y:S01]  /*17740*/  UIADD3 UR13, UR21, UR13, URZ ;  /* 0x0000000d150d7290 */ /* 0x000fe2000fffe03f */
[----:B------:R-:W-:Y:S01]  /*17750*/  LOP3.LUT P0, RZ, R4, 0x1f, RZ, 0xc0, !PT ;  /* 0x0000001f04ff7812 */ /* 0x000fe2000780c0ff */
[----:B------:R-:W-:Y:S01]  /*17760*/  UIADD3 UR25, UR18, 0x1, URZ ;  /* 0x0000000112197890 */ /* 0x000fe2000fffe03f */
[----:B------:R-:W-:Y:S02]  /*17770*/  ULDC.64 UR22, c[0x0][0x198] ;  /* 0x0000660000167ab9 */ /* 0x000fe40000000a00 */
[----:B------:R-:W-:-:S13]  /*17780*/  PLOP3.LUT P0, PT, P0, P2, PT, 0x8a, 0x0 ;  /* 0x000000000000781c */ /* 0x000fda0000705172 */
.L_x_556:
[----:B------:R-:W-:-:S03]  /*17790*/  UMOV UR7, 0xffffffff ;  /* 0xffffffff00077882 */ /* 0x000fc60000000000 */
[----:B------:R-:W-:Y:S05]  /*177a0*/  BRA.DIV UR7, `(.L_x_545) ;  /* 0x00000012073c7947 */ /* 0x000fea000b800000 */
[----:B------:R-:W-:-:S13]  /*177b0*/  ELECT P6, URZ, PT ;  /* 0x00000000003f782f */ /* 0x000fda00038c0000 */
.L_x_570:
[----:B------:R-:W0:Y:S01]  /*177c0*/  LDC R4, c[0x0][0x28c] ;  /* 0x0000a300ff047b82 */ /* 0x000e220000000800 */
[----:B------:R-:W-:Y:S01]  /*177d0*/  BSSY B1, `(.L_x_546) ;  /* 0x0000035000017945 */ /* 0x000fe20003800000 */
[----:B0-----:R-:W-:-:S13]  /*177e0*/  ISETP.LT.OR P6, PT, R4, 0x1, !P6 ;  /* 0x000000010400780c */ /* 0x001fda00077c1670 */
[----:B------:R-:W-:Y:S05]  /*177f0*/  @P6 BRA `(.L_x_547) ;  /* 0x0000000000c86947 */ /* 0x000fea0003800000 */
[----:B------:R-:W-:Y:S01]  /*17800*/  IMAD.SHL.U32 R11, R3, 0x100, RZ ;  /* 0x00000100030b7824 */ /* 0x000fe200078e00ff */
[----:B------:R-:W-:Y:S01]  /*17810*/  SHF.L.U32 R2, R2, 0x8, RZ ;  /* 0x0000000802027819 */ /* 0x000fe200000006ff */
[----:B------:R-:W-:Y:S01]  /*17820*/  IMAD.MOV.U32 R3, RZ, RZ, R0 ;  /* 0x000000ffff037224 */ /* 0x000fe200078e0000 */
[----:B------:R-:W-:Y:S02]  /*17830*/  MOV R12, RZ ;  /* 0x000000ff000c7202 */ /* 0x000fe40000000f00 */
[----:B------:R-:W-:Y:S02]  /*17840*/  MOV R14, UR25 ;  /* 0x00000019000e7c02 */ /* 0x000fe40008000f00 */
[----:B------:R-:W-:-:S07]  /*17850*/  MOV R4, R6 ;  /* 0x0000000600047202 */ /* 0x000fce0000000f00 */
.L_x_551:
[----:B------:R-:W0:Y:S01]  /*17860*/  S2R R10, SR_CgaCtaId ;  /* 0x00000000000a7919 */ /* 0x000e220000008800 */
[----:B------:R-:W-:Y:S01]  /*17870*/  MOV R5, 0x400 ;  /* 0x0000040000057802 */ /* 0x000fe20000000f00 */
[----:B------:R-:W1:Y:S03]  /*17880*/  @!P2 LDC R7, c[0x0][0x500] ;  /* 0x00014000ff07ab82 */ /* 0x000e660000000800 */
[----:B0-----:R-:W-:Y:S02]  /*17890*/  LEA R13, R10, R5, 0x18 ;  /* 0x000000050a0d7211 */ /* 0x001fe400078ec0ff */
[----:B------:R-:W-:Y:S02]  /*178a0*/  SHF.L.U32 R5, R3, 0x1f, RZ ;  /* 0x0000001f03057819 */ /* 0x000fe400000006ff */
[----:B------:R-:W-:-:S04]  /*178b0*/  LEA R10, R4, R13, 0x3 ;  /* 0x0000000d040a7211 */ /* 0x000fc800078e18ff */
[----:B------:R-:W0:Y:S02]  /*178c0*/  SYNCS.PHASECHK.TRANS64.TRYWAIT P1, [R10+URZ+0x38], R5 ;  /* 0x000038050a0075a7 */ /* 0x000e24000802017f */
[----:B01----:R-:W-:Y:S05]  /*178d0*/  @!P1 BRA `(.L_x_548) ;  /* 0x0000001000109947 */ /* 0x003fea0003800000 */
.L_x_571:
[----:B------:R-:W-:Y:S01]  /*178e0*/  UPRMT UR7, UR24, 0x9910, URZ ;  /* 0x0000991018077896 */ /* 0x000fe2000800003f */
[----:B------:R1:W-:Y:S03]  /*178f0*/  @!P2 SYNCS.ARRIVE.TRANS64 RZ, [R10+URZ], R7 ;  /* 0x000000070affa9a7 */ /* 0x0003e6000800003f */
[----:B------:R-:W-:-:S06]  /*17900*/  UISETP.NE.AND UP0, UPT, UR7, 0x2, UPT ;  /* 0x000000020700788c */ /* 0x000fcc000bf05270 */
[----:B------:R-:W-:-:S13]  /*17910*/  PLOP3.LUT P1, PT, PT, PT, UP0, 0x80, 0x0 ;  /* 0x000000000000781c */ /* 0x000fda0003f2f008 */
[----:B-1----:R-:W-:Y:S05]  /*17920*/  @P1 BRA `(.L_x_549) ;  /* 0x0000000000041947 */ /* 0x002fea0003800000 */
[----:B------:R-:W-:Y:S01]  /*17930*/  BPT.TRAP 0x1 ;  /* 0x000000040000795c */ /* 0x000fe20000300000 */
.L_x_549:
[----:B------:R-:W-:Y:S05]  /*17940*/  @P0 BRA `(.L_x_550) ;  /* 0x0000000000040947 */ /* 0x000fea0003800000 */
[----:B------:R-:W-:Y:S01]  /*17950*/  BPT.TRAP 0x1 ;  /* 0x000000040000795c */ /* 0x000fe20000300000 */
.L_x_550:
[----:B------:R-:W-:Y:S01]  /*17960*/  IMAD R13, R4, 0x8000, R13 ;  /* 0x00008000040d7824 */ /* 0x000fe200078e020d */
[----:B------:R-:W-:Y:S01]  /*17970*/  R2UR UR9, R10 ;  /* 0x000000000a0972ca */ /* 0x000fe200000e0000 */
[----:B------:R-:W-:Y:S01]  /*17980*/  UIADD3 UR14, UP0, UR22, 0xf0, URZ ;  /* 0x000000f0160e7890 */ /* 0x000fe2000ff1e03f */
[----:B------:R-:W-:Y:S01]  /*17990*/  R2UR UR11, R11 ;  /* 0x000000000b0b72ca */ /* 0x000fe200000e0000 */
[----:B------:R-:W-:Y:S01]  /*179a0*/  UIADD3 UR26, UP1, UR22, 0x1f0, URZ ;  /* 0x000001f0161a7890 */ /* 0x000fe2000ff3e03f */
[----:B------:R-:W-:Y:S01]  /*179b0*/  R2UR UR7, R13 ;  /* 0x000000000d0772ca */ /* 0x000fe200000e0000 */
[----:B------:R-:W-:Y:S01]  /*179c0*/  UIADD3.X UR15, URZ, UR23, URZ, UP0, !UPT ;  /* 0x000000173f0f7290 */ /* 0x000fe200087fe43f */
[----:B------:R-:W-:Y:S01]  /*179d0*/  R2UR UR10, R12 ;  /* 0x000000000c0a72ca */ /* 0x000fe200000e0000 */
[----:B------:R-:W-:Y:S01]  /*179e0*/  UIADD3.X UR27, URZ, UR23, URZ, UP1, !UPT ;  /* 0x000000173f1b7290 */ /* 0x000fe20008ffe43f */
[----:B------:R-:W-:Y:S01]  /*179f0*/  R2UR UR12, R9 ;  /* 0x00000000090c72ca */ /* 0x000fe200000e0000 */
[----:B------:R-:W-:Y:S01]  /*17a00*/  UMOV UR16, 0x0 ;  /* 0x0000000000107882 */ /* 0x000fe20000000000 */
[----:B------:R-:W-:Y:S01]  /*17a10*/  IADD3 R14, R14, -0x1, RZ ;  /* 0xffffffff0e0e7810 */ /* 0x000fe20007ffe0ff */
[----:B------:R-:W-:Y:S01]  /*17a20*/  UMOV UR17, 0x10000000 ;  /* 0x1000000000117882 */ /* 0x000fe20000000000 */
[----:B------:R-:W-:Y:S01]  /*17a30*/  R2UR UR19, R2 ;  /* 0x00000000021372ca */ /* 0x000fe200000e0000 */
[----:B------:R-:W-:Y:S01]  /*17a40*/  VIADD R12, R12, 0x20 ;  /* 0x000000200c0c7836 */ /* 0x000fe20000000000 */
[----:B------:R-:W-:-:S02]  /*17a50*/  ISETP.GT.AND P3, PT, R14, 0x1, PT ;  /* 0x000000010e00780c */ /* 0x000fc40003f64270 */
[----:B------:R-:W-:Y:S01]  /*17a60*/  IADD3 R4, R4, 0x1, RZ ;  /* 0x0000000104047810 */ /* 0x000fe20007ffe0ff */
[----:B------:R-:W-:Y:S02]  /*17a70*/  UIADD3 UR8, UR7, 0x180, URZ ;  /* 0x0000018007087890 */ /* 0x000fe4000fffe03f */
[----:B------:R-:W-:Y:S01]  /*17a80*/  UIADD3 UR7, UR7, 0x38180, URZ ;  /* 0x0003818007077890 */ /* 0x000fe2000fffe03f */
[----:B------:R-:W-:-:S04]  /*17a90*/  ISETP.NE.AND P1, PT, R4, 0x7, PT ;  /* 0x000000070400780c */ /* 0x000fc80003f25270 */
[----:B0-----:R-:W-:Y:S02]  /*17aa0*/  SEL R10, RZ, 0x1, P1 ;  /* 0x00000001ff0a7807 */ /* 0x001fe40000800000 */
[----:B------:R0:W-:Y:S01]  /*17ab0*/  UTMALDG.3D [UR8], [UR14], desc[UR16] ;  /* 0x000010080e0075b4 */ /* 0x0001e20008011000 */
[----:B------:R-:W-:Y:S02]  /*17ac0*/  SEL R4, R4, RZ, P1 ;  /* 0x000000ff04047207 */ /* 0x000fe40000800000 */
[----:B------:R-:W-:Y:S01]  /*17ad0*/  LOP3.LUT R3, R3, R10, RZ, 0x3c, !PT ;  /* 0x0000000a03037212 */ /* 0x000fe200078e3cff */
[----:B0-----:R-:W-:Y:S01]  /*17ae0*/  UMOV UR8, UR7 ;  /* 0x0000000700087c82 */ /* 0x001fe20008000000 */
[----:B------:R-:W-:Y:S02]  /*17af0*/  UMOV UR11, UR19 ;  /* 0x00000013000b7c82 */ /* 0x000fe40008000000 */
[----:B------:R0:W-:Y:S02]  /*17b00*/  UTMALDG.3D [UR8], [UR26], desc[UR16] ;  /* 0x000010081a0075b4 */ /* 0x0001e40008011000 */
[----:B0-----:R-:W-:Y:S05]  /*17b10*/  @P3 BRA `(.L_x_551) ;  /* 0xfffffffc00503947 */ /* 0x001fea000383ffff */
.L_x_547:
[----:B------:R-:W-:Y:S05]  /*17b20*/  BSYNC B1 ;  /* 0x0000000000017941 */ /* 0x000fea0003800000 */
.L_x_546:
[----:B------:R-:W2:Y:S01]  /*17b30*/  LDL.LU R15, [R1+0x200] ;  /* 0x00020000010f7983 */ /* 0x000ea20000300800 */
[----:B------:R-:W-:Y:S01]  /*17b40*/  LOP3.LUT P3, RZ, R8, 0xff, RZ, 0xc0, !PT ;  /* 0x000000ff08ff7812 */ /* 0x000fe2000786c0ff */
[----:B------:R-:W-:Y:S02]  /*17b50*/  ULDC.64 UR8, c[0x0][0x650] ;  /* 0x0001940000087ab9 */ /* 0x000fe40000000a00 */
[----:B------:R-:W3:Y:S01]  /*17b60*/  LDL.LU R13, [R1+0x204] ;  /* 0x00020400010d7983 */ /* 0x000ee20000300800 */
[----:B------:R-:W-:Y:S01]  /*17b70*/  IADD3 R6, R6, UR18, RZ ;  /* 0x0000001206067c10 */ /* 0x000fe2000fffe0ff */
[----:B------:R-:W-:Y:S01]  /*17b80*/  UISETP.GE.U32.AND UP0, UPT, UR18, 0x7, UPT ;  /* 0x000000071200788c */ /* 0x000fe2000bf06070 */
[----:B------:R-:W-:Y:S01]  /*17b90*/  BSSY B1, `(.L_x_552) ;  /* 0x0000076000017945 */ /* 0x000fe20003800000 */
[----:B------:R-:W-:Y:S01]  /*17ba0*/  IMAD.MOV.U32 R9, RZ, RZ, -0x1 ;  /* 0xffffffffff097424 */ /* 0x000fe200078e00ff */
[C---:B------:R-:W-:Y:S01]  /*17bb0*/  ISETP.GT.U32.AND P1, PT, R6.reuse, 0x6, PT ;  /* 0x000000060600780c */ /* 0x040fe20003f24070 */
[----:B------:R-:W-:Y:S01]  /*17bc0*/  IMAD.WIDE.U32 R2, R6, 0x24924925, RZ ;  /* 0x2492492506027825 */ /* 0x000fe200078e00ff */
[----:B------:R-:W-:-:S03]  /*17bd0*/  PRMT R8, RZ, 0x7610, R8 ;  /* 0x00007610ff087816 */ /* 0x000fc60000000008 */
[----:B------:R-:W0:Y:S01]  /*17be0*/  @P3 S2R R4, SR_CgaCtaId ;  /* 0x0000000000043919 */ /* 0x000e220000008800 */
[----:B------:R-:W-:-:S04]  /*17bf0*/  IADD3 R2, R6, -R3, RZ ;  /* 0x8000000306027210 */ /* 0x000fc80007ffe0ff */
[----:B------:R-:W-:Y:S02]  /*17c00*/  LEA.HI R2, R2, R3, RZ, 0x1f ;  /* 0x0000000302027211 */ /* 0x000fe400078ff8ff */
[----:B------:R-:W-:-:S04]  /*17c10*/  @P3 MOV R3, 0x400 ;  /* 0x0000040000033802 */ /* 0x000fc80000000f00 */
[----:B0-----:R-:W-:Y:S01]  /*17c20*/  @P3 LEA R3, R4, R3, 0x18 ;  /* 0x0000000304033211 */ /* 0x001fe200078ec0ff */
[----:B------:R-:W-:-:S03]  /*17c30*/  IMAD.U32 R4, RZ, RZ, UR18 ;  /* 0x00000012ff047e24 */ /* 0x000fc6000f8e00ff */
[----:B------:R0:W-:Y:S01]  /*17c40*/  @P3 SYNCS.ARRIVE.TRANS64.A1T0 RZ, [R3+URZ+0x88], RZ ;  /* 0x000088ff03ff39a7 */ /* 0x0001e2000810003f */
[----:B------:R-:W-:Y:S02]  /*17c50*/  PLOP3.LUT P3, PT, PT, PT, UP0, 0x80, 0x0 ;  /* 0x000000000000781c */ /* 0x000fe40003f6f008 */
[----:B------:R-:W-:Y:S02]  /*17c60*/  ISETP.LT.U32.AND P1, PT, R4, 0x7, P1 ;  /* 0x000000070400780c */ /* 0x000fe40000f21070 */
[----:B------:R-:W-:Y:S02]  /*17c70*/  PRMT R4, RZ, 0x7610, R4 ;  /* 0x00007610ff047816 */ /* 0x000fe40000000004 */
[----:B0-----:R-:W-:-:S04]  /*17c80*/  SEL R3, RZ, 0x1, !P1 ;  /* 0x00000001ff037807 */ /* 0x001fc80004800000 */
[----:B------:R-:W-:Y:S02]  /*17c90*/  LOP3.LUT R0, R0, R3, RZ, 0x3c, !PT ;  /* 0x0000000300007212 */ /* 0x000fe400078e3cff */
[----:B------:R-:W-:Y:S02]  /*17ca0*/  SHF.R.U32.HI R3, RZ, 0x2, R2 ;  /* 0x00000002ff037819 */ /* 0x000fe40000011602 */
[----:B------:R-:W-:Y:S02]  /*17cb0*/  MOV R2, 0xffffffff ;  /* 0xffffffff00027802 */ /* 0x000fe40000000f00 */
[----:B------:R-:W-:Y:S01]  /*17cc0*/  @P3 LOP3.LUT R0, R0, 0x1, R3, 0x78, !PT ;  /* 0x0000000100003812 */ /* 0x000fe200078e7803 */
[----:B------:R-:W-:Y:S01]  /*17cd0*/  IMAD R6, R3, -0x7, R6 ;  /* 0xfffffff903067824 */ /* 0x000fe200078e0206 */
[----:B------:R-:W-:Y:S02]  /*17ce0*/  MOV R3, 0xffffffff ;  /* 0xffffffff00037802 */ /* 0x000fe40000000f00 */
[----:B---3--:R-:W-:-:S04]  /*17cf0*/  IADD3 R13, P1, R13, UR20, RZ ;  /* 0x000000140d0d7c10 */ /* 0x008fc8000ff3e0ff */
[----:B--2---:R-:W-:Y:S01]  /*17d00*/  IADD3.X R15, R15, UR13, RZ, P1, !PT ;  /* 0x0000000d0f0f7c10 */ /* 0x004fe20008ffe4ff */
[----:B------:R0:W-:Y:S01]  /*17d10*/  STL [R1+0x204], R13 ;  /* 0x0002040d01007387 */ /* 0x0001e20000100800 */
[----:B------:R-:W-:-:S03]  /*17d20*/  ISETP.GE.U32.AND P1, PT, R13, UR8, PT ;  /* 0x000000080d007c0c */ /* 0x000fc6000bf26070 */
[----:B------:R0:W-:Y:S01]  /*17d30*/  STL [R1+0x200], R15 ;  /* 0x0002000f01007387 */ /* 0x0001e20000100800 */
[----:B------:R-:W-:-:S13]  /*17d40*/  ISETP.GE.U32.AND.EX P1, PT, R15, UR9, PT, P1 ;  /* 0x000000090f007c0c */ /* 0x000fda000bf26110 */
[----:B0-----:R-:W-:Y:S05]  /*17d50*/  @P1 BRA `(.L_x_553) ;  /* 0x0000000400641947 */ /* 0x001fea0003800000 */
[----:B------:R-:W0:Y:S01]  /*17d60*/  S2R R7, SR_CTAID.X ;  /* 0x0000000000077919 */ /* 0x000e220000002500 */
[----:B------:R-:W-:Y:S01]  /*17d70*/  ULDC UR7, c[0x0][0x150] ;  /* 0x0000540000077ab9 */ /* 0x000fe20000000800 */
[----:B------:R-:W1:Y:S01]  /*17d80*/  LDC R4, c[0x0][0x144] ;  /* 0x00005100ff047b82 */ /* 0x000e620000000800 */
[----:B------:R-:W-:Y:S01]  /*17d90*/  UISETP.NE.AND UP0, UPT, UR45, URZ, UPT ;  /* 0x0000003f2d00728c */ /* 0x000fe2000bf05270 */
[----:B------:R-:W2:Y:S01]  /*17da0*/  S2R R5, SR_CTAID.Y ;  /* 0x0000000000057919 */ /* 0x000ea20000002600 */
[----:B------:R-:W-:Y:S01]  /*17db0*/  ULDC.64 UR8, c[0x0][0x628] ;  /* 0x00018a0000087ab9 */ /* 0x000fe20000000a00 */
[----:B------:R-:W-:-:S03]  /*17dc0*/  ULDC UR10, c[0x0][0x630] ;  /* 0x00018c00000a7ab9 */ /* 0x000fc60000000800 */
[----:B------:R-:W-:Y:S01]  /*17dd0*/  PLOP3.LUT P1, PT, PT, PT, UP0, 0x80, 0x0 ;  /* 0x000000000000781c */ /* 0x000fe20003f2f008 */
[----:B------:R-:W3:Y:S01]  /*17de0*/  LDC R10, c[0x0][0x148] ;  /* 0x00005200ff0a7b82 */ /* 0x000ee20000000800 */
[----:B0-----:R-:W-:Y:S02]  /*17df0*/  I2FP.F32.U32 R2, R7 ;  /* 0x0000000700027245 */ /* 0x001fe40000201000 */
[----:B--2---:R-:W-:-:S03]  /*17e00*/  I2FP.F32.U32 R3, R5 ;  /* 0x0000000500037245 */ /* 0x004fc60000201000 */
[----:B------:R-:W-:Y:S01]  /*17e10*/  FMUL R2, R2, UR7 ;  /* 0x0000000702027c20 */ /* 0x000fe20008400000 */
[----:B------:R-:W-:Y:S02]  /*17e20*/  ULDC UR7, c[0x0][0x154] ;  /* 0x0000550000077ab9 */ /* 0x000fe40000000800 */
[----:B------:R-:W-:-:S03]  /*17e30*/  FMUL R9, R3, UR7 ;  /* 0x0000000703097c20 */ /* 0x000fc60008400000 */
[----:B------:R-:W0:Y:S08]  /*17e40*/  F2I.U32.TRUNC.NTZ R2, R2 ;  /* 0x0000000200027305 */ /* 0x000e30000020f000 */
[----:B------:R-:W2:Y:S01]  /*17e50*/  F2I.U32.TRUNC.NTZ R9, R9 ;  /* 0x0000000900097305 */ /* 0x000ea2000020f000 */
[----:B0-----:R-:W-:Y:S01]  /*17e60*/  IADD3 R3, -R2, RZ, RZ ;  /* 0x000000ff02037210 */ /* 0x001fe20007ffe1ff */
[----:B------:R-:W-:-:S04]  /*17e70*/  IMAD.MOV.U32 R2, RZ, RZ, R13 ;  /* 0x000000ffff027224 */ /* 0x000fc800078e000d */
[----:B-1----:R-:W-:Y:S01]  /*17e80*/  IMAD R7, R4, R3, R7 ;  /* 0x0000000304077224 */ /* 0x002fe200078e0207 */
[----:B--2---:R-:W-:-:S05]  /*17e90*/  IADD3 R3, -R9, RZ, RZ ;  /* 0x000000ff09037210 */ /* 0x004fca0007ffe1ff */
[----:B---3--:R-:W-:Y:S01]  /*17ea0*/  @P1 IMAD R7, R10, R3, R5 ;  /* 0x000000030a071224 */ /* 0x008fe200078e0205 */
[----:B------:R-:W-:Y:S02]  /*17eb0*/  ISETP.NE.U32.AND P1, PT, RZ, UR8, PT ;  /* 0x00000008ff007c0c */ /* 0x000fe4000bf25070 */
[----:B------:R-:W-:Y:S02]  /*17ec0*/  MOV R3, R15 ;  /* 0x0000000f00037202 */ /* 0x000fe40000000f00 */
[----:B------:R-:W-:-:S13]  /*17ed0*/  ISETP.NE.AND.EX P1, PT, RZ, UR9, PT, P1 ;  /* 0x00000009ff007c0c */ /* 0x000fda000bf25310 */
[----:B------:R-:W-:Y:S05]  /*17ee0*/  @!P1 BRA `(.L_x_554) ;  /* 0x0000000000289947 */ /* 0x000fea0003800000 */
[----:B------:R-:W-:Y:S02]  /*17ef0*/  ULDC UR7, c[0x0][0x634] ;  /* 0x00018d0000077ab9 */ /* 0x000fe40000000800 */
[----:B------:R-:W-:-:S04]  /*17f00*/  IADD3 R3, P1, R13, UR7, RZ ;  /* 0x000000070d037c10 */ /* 0x000fc8000ff3e0ff */
[----:B------:R-:W-:-:S05]  /*17f10*/  IADD3.X R9, RZ, R15, RZ, P1, !PT ;  /* 0x0000000fff097210 */ /* 0x000fca0000ffe4ff */
[----:B------:R-:W-:-:S04]  /*17f20*/  IMAD.WIDE.U32 R4, R9, UR8, RZ ;  /* 0x0000000809047c25 */ /* 0x000fc8000f8e00ff */
[----:B------:R-:W-:-:S04]  /*17f30*/  IMAD.WIDE.U32 R4, P1, R3, UR9, R4 ;  /* 0x0000000903047c25 */ /* 0x000fc8000f820004 */
[----:B------:R-:W-:Y:S01]  /*17f40*/  IMAD.WIDE.U32 R2, R3, UR8, RZ ;  /* 0x0000000803027c25 */ /* 0x000fe2000f8e00ff */
[----:B------:R-:W-:-:S04]  /*17f50*/  MOV R2, R5 ;  /* 0x0000000500027202 */ /* 0x000fc80000000f00 */
[----:B------:R-:W-:Y:S01]  /*17f60*/  IADD3 RZ, P3, R3, R4, RZ ;  /* 0x0000000403ff7210 */ /* 0x000fe20007f7e0ff */
[----:B------:R-:W-:-:S04]  /*17f70*/  IMAD.X R3, RZ, RZ, RZ, P1 ;  /* 0x000000ffff037224 */ /* 0x000fc800008e06ff */
[----:B------:R-:W-:-:S08]  /*17f80*/  IMAD.WIDE.U32.X R2, R9, UR9, R2, P3 ;  /* 0x0000000909027c25 */ /* 0x000fd000098e0402 */
.L_x_554:
[--C-:B------:R-:W-:Y:S01]  /*17f90*/  SHF.R.U64 R9, R2, UR10, R3.reuse ;  /* 0x0000000a02097c19 */ /* 0x100fe20008001203 */
[----:B------:R-:W-:Y:S01]  /*17fa0*/  ULDC.64 UR8, c[0x0][0x620] ;  /* 0x0001880000087ab9 */ /* 0x000fe20000000a00 */
[----:B------:R-:W-:Y:S01]  /*17fb0*/  SHF.R.U32.HI R2, RZ, UR10, R3 ;  /* 0x0000000aff027c19 */ /* 0x000fe20008011603 */
[----:B------:R-:W-:Y:S01]  /*17fc0*/  ULDC UR7, c[0x0][0x618] ;  /* 0x0001860000077ab9 */ /* 0x000fe20000000800 */
[----:B------:R-:W-:Y:S02]  /*17fd0*/  IADD3 R11, P1, RZ, -R9, RZ ;  /* 0x80000009ff0b7210 */ /* 0x000fe40007f3e0ff */
[----:B------:R-:W-:Y:S02]  /*17fe0*/  MOV R3, R15 ;  /* 0x0000000f00037202 */ /* 0x000fe40000000f00 */
[----:B------:R-:W-:-:S05]  /*17ff0*/  IADD3.X R2, RZ, ~R2, RZ, P1, !PT ;  /* 0x80000002ff027210 */ /* 0x000fca0000ffe4ff */
[----:B------:R-:W-:-:S04]  /*18000*/  IMAD R2, R2, UR8, RZ ;  /* 0x0000000802027c24 */ /* 0x000fc8000f8e02ff */
[----:B------:R-:W-:Y:S02]  /*18010*/  IMAD R5, R11, UR9, R2 ;  /* 0x000000090b057c24 */ /* 0x000fe4000f8e0202 */
[----:B------:R-:W-:-:S04]  /*18020*/  IMAD.MOV.U32 R2, RZ, RZ, R13 ;  /* 0x000000ffff027224 */ /* 0x000fc800078e000d */
[----:B------:R-:W-:Y:S01]  /*18030*/  IMAD.WIDE.U32 R2, R11, UR8, R2 ;  /* 0x000000080b027c25 */ /* 0x000fe2000f8e0002 */
[----:B------:R-:W-:Y:S02]  /*18040*/  ULDC.64 UR8, c[0x0][0x640] ;  /* 0x0001900000087ab9 */ /* 0x000fe40000000a00 */
[----:B------:R-:W-:Y:S02]  /*18050*/  ISETP.NE.U32.AND P1, PT, RZ, UR8, PT ;  /* 0x00000008ff007c0c */ /* 0x000fe4000bf25070 */
[----:B------:R-:W-:Y:S02]  /*18060*/  IADD3 R3, R3, R5, RZ ;  /* 0x0000000503037210 */ /* 0x000fe40007ffe0ff */
[----:B------:R-:W-:Y:S02]  /*18070*/  ISETP.NE.AND.EX P1, PT, RZ, UR9, PT, P1 ;  /* 0x00000009ff007c0c */ /* 0x000fe4000bf25310 */
[--C-:B------:R-:W-:Y:S02]  /*18080*/  SHF.R.U64 R10, R2, UR7, R3.reuse ;  /* 0x00000007020a7c19 */ /* 0x100fe40008001203 */
[----:B------:R-:W-:Y:S01]  /*18090*/  SHF.R.U32.HI R3, RZ, UR7, R3 ;  /* 0x00000007ff037c19 */ /* 0x000fe20008011603 */
[----:B------:R-:W-:-:S03]  /*180a0*/  ULDC UR7, c[0x0][0x608] ;  /* 0x0001820000077ab9 */ /* 0x000fc60000000800 */
[--C-:B------:R-:W-:Y:S02]  /*180b0*/  SHF.R.U64 R12, R10, UR7, R3.reuse ;  /* 0x000000070a0c7c19 */ /* 0x100fe40008001203 */
[----:B------:R-:W-:Y:S01]  /*180c0*/  SHF.R.U32.HI R3, RZ, UR7, R3 ;  /* 0x00000007ff037c19 */ /* 0x000fe20008011603 */
[----:B------:R-:W-:-:S03]  /*180d0*/  ULDC UR7, c[0x0][0x658] ;  /* 0x0001960000077ab9 */ /* 0x000fc60000000800 */
[--C-:B------:R-:W-:Y:S02]  /*180e0*/  SHF.R.U64 R11, R12, UR7, R3.reuse ;  /* 0x000000070c0b7c19 */ /* 0x100fe40008001203 */
[----:B------:R-:W-:-:S03]  /*180f0*/  SHF.R.U32.HI R13, RZ, UR7, R3 ;  /* 0x00000007ff0d7c19 */ /* 0x000fc60008011603 */
[----:B------:R-:W-:Y:S01]  /*18100*/  IMAD.MOV.U32 R2, RZ, RZ, R11 ;  /* 0x000000ffff027224 */ /* 0x000fe200078e000b */
[----:B------:R-:W-:Y:S01]  /*18110*/  MOV R3, R13 ;  /* 0x0000000d00037202 */ /* 0x000fe20000000f00 */
[----:B------:R-:W-:Y:S06]  /*18120*/  @!P1 BRA `(.L_x_555) ;  /* 0x0000000000289947 */ /* 0x000fec0003800000 */
        /* <DEDUP_REMOVED lines=10> */
.L_x_555:
[----:B------:R-:W-:Y:S01]  /*181d0*/  ULDC UR7, c[0x0][0x648] ;  /* 0x0001920000077ab9 */ /* 0x000fe20000000800 */
[----:B------:R-:W-:Y:S01]  /*181e0*/  LOP3.LUT R12, R12, UR6, RZ, 0xc0, !PT ;  /* 0x000000060c0c7c12 */ /* 0x000fe2000f8ec0ff */
[----:B------:R-:W-:Y:S01]  /*181f0*/  UISETP.NE.AND UP0, UPT, UR45, URZ, UPT ;  /* 0x0000003f2d00728c */ /* 0x000fe2000bf05270 */
[----:B------:R-:W-:Y:S01]  /*18200*/  SHF.R.U64 R3, R2, UR7, R3 ;  /* 0x0000000702037c19 */ /* 0x000fe20008001203 */
[----:B------:R-:W-:Y:S01]  /*18210*/  ULDC UR7, c[0x0][0x638] ;  /* 0x00018e0000077ab9 */ /* 0x000fe20000000800 */
[----:B------:R-:W-:Y:S02]  /*18220*/  LOP3.LUT R4, R10, UR4, RZ, 0xc0, !PT ;  /* 0x000000040a047c12 */ /* 0x000fe4000f8ec0ff */
[C---:B------:R-:W-:Y:S01]  /*18230*/  IADD3 R2, -R3.reuse, RZ, RZ ;  /* 0x000000ff03027210 */ /* 0x040fe20007ffe1ff */
[----:B------:R-:W-:Y:S01]  /*18240*/  IMAD R12, R3, UR5, R12 ;  /* 0x00000005030c7c24 */ /* 0x000fe2000f8e020c */
[----:B------:R-:W-:Y:S02]  /*18250*/  PLOP3.LUT P1, PT, PT, PT, UP0, 0x40, 0x0 ;  /* 0x000000000000781c */ /* 0x000fe40003f2e808 */
[----:B------:R-:W-:Y:S01]  /*18260*/  PLOP3.LUT P3, PT, PT, PT, UP0, 0x40, 0x0 ;  /* 0x000000000000781c */ /* 0x000fe20003f6e808 */
[----:B------:R-:W-:Y:S01]  /*18270*/  IMAD R11, R2, UR7, R11 ;  /* 0x00000007020b7c24 */ /* 0x000fe2000f8e020b */
[----:B------:R-:W-:-:S02]  /*18280*/  ULDC UR7, c[0x0][0x610] ;  /* 0x0001840000077ab9 */ /* 0x000fc40000000800 */
[----:B------:R-:W-:Y:S01]  /*18290*/  IMAD R7, R12, UR7, R7 ;  /* 0x000000070c077c24 */ /* 0x000fe2000f8e0207 */
[----:B------:R-:W-:Y:S02]  /*182a0*/  ULDC UR7, c[0x0][0x600] ;  /* 0x0001800000077ab9 */ /* 0x000fe40000000800 */
[----:B------:R-:W-:-:S05]  /*182b0*/  IMAD R4, R11, UR7, R4 ;  /* 0x000000070b047c24 */ /* 0x000fca000f8e0204 */
[----:B------:R-:W-:Y:S02]  /*182c0*/  SEL R2, R4, R7, P1 ;  /* 0x0000000704027207 */ /* 0x000fe40000800000 */
[----:B------:R-:W-:Y:S01]  /*182d0*/  SEL R3, R7, R4, P3 ;  /* 0x0000000407037207 */ /* 0x000fe20001800000 */
[----:B------:R-:W-:-:S07]  /*182e0*/  IMAD.MOV.U32 R4, RZ, RZ, 0x1 ;  /* 0x00000001ff047424 */ /* 0x000fce00078e00ff */
.L_x_553:
[----:B------:R-:W-:Y:S05]  /*182f0*/  BSYNC B1 ;  /* 0x0000000000017941 */ /* 0x000fea0003800000 */
.L_x_552:
[----:B------:R-:W-:-:S13]  /*18300*/  LOP3.LUT P1, RZ, R4, 0xff, RZ, 0xc0, !PT ;  /* 0x000000ff04ff7812 */ /* 0x000fda000782c0ff */
[----:B------:R-:W-:Y:S05]  /*18310*/  @P1 BRA `(.L_x_556) ;  /* 0xfffffff4001c1947 */ /* 0x000fea000383ffff */
[----:B------:R-:W-:Y:S05]  /*18320*/  BSYNC B0 ;  /* 0x0000000000007941 */ /* 0x000fea0003800000 */
.L_x_544:
[----:B------:R-:W-:-:S03]  /*18330*/  UMOV UR7, 0xffffffff ;  /* 0xffffffff00077882 */ /* 0x000fc60000000000 */
[----:B------:R-:W-:Y:S05]  /*18340*/  BRA.DIV UR7, `(.L_x_557) ;  /* 0x0000000607887947 */ /* 0x000fea000b800000 */
[----:B------:R-:W-:-:S13]  /*18350*/  ELECT P6, URZ, PT ;  /* 0x00000000003f782f */ /* 0x000fda00038c0000 */
.L_x_574:
[----:B------:R-:W-:Y:S04]  /*18360*/  BSSY B0, `(.L_x_558) ;  /* 0x0000047000007945 */ /* 0x000fe80003800000 */
[----:B------:R-:W-:Y:S05]  /*18370*/  @!P6 BRA `(.L_x_559) ;  /* 0x000000040014e947 */ /* 0x000fea0003800000 */
[----:B------:R-:W-:-:S04]  /*18380*/  ULOP3.LUT UR7, UR40, 0x2, URZ, 0xfc, !UPT ;  /* 0x0000000228077892 */ /* 0x000fc8000f8efc3f */
[----:B------:R-:W-:-:S06]  /*18390*/  UISETP.NE.AND UP0, UPT, UR7, 0x3, UPT ;  /* 0x000000030700788c */ /* 0x000fcc000bf05270 */
[----:B------:R-:W-:-:S13]  /*183a0*/  PLOP3.LUT P0, PT, PT, PT, UP0, 0x80, 0x0 ;  /* 0x000000000000781c */ /* 0x000fda0003f0f008 */
[----:B------:R-:W-:Y:S05]  /*183b0*/  @!P0 BRA `(.L_x_560) ;  /* 0x0000000000048947 */ /* 0x000fea0003800000 */
[----:B------:R-:W-:Y:S01]  /*183c0*/  BPT.TRAP 0x1 ;  /* 0x000000040000795c */ /* 0x000fe20000300000 */
.L_x_560:
[----:B------:R-:W0:Y:S01]  /*183d0*/  S2R R3, SR_CgaCtaId ;  /* 0x0000000000037919 */ /* 0x000e220000008800 */
[----:B------:R-:W-:-:S04]  /*183e0*/  MOV R2, 0x400 ;  /* 0x0000040000027802 */ /* 0x000fc80000000f00 */
[----:B0-----:R-:W-:Y:S02]  /*183f0*/  LEA R3, R3, R2, 0x18 ;  /* 0x0000000203037211 */ /* 0x001fe400078ec0ff */
[----:B------:R-:W-:Y:S02]  /*18400*/  SHF.L.U32 R2, R0, 0x1f, RZ ;  /* 0x0000001f00027819 */ /* 0x000fe400000006ff */
[----:B------:R-:W-:-:S04]  /*18410*/  IADD3 R3, R3, 0x38, RZ ;  /* 0x0000003803037810 */ /* 0x000fc80007ffe0ff */
[----:B------:R-:W-:-:S04]  /*18420*/  LEA R5, R6, R3, 0x3 ;  /* 0x0000000306057211 */ /* 0x000fc800078e18ff */
[----:B------:R-:W0:Y:S02]  /*18430*/  SYNCS.PHASECHK.TRANS64.TRYWAIT P0, [R5+URZ], R2 ;  /* 0x00000002050075a7 */ /* 0x000e24000800017f */
[----:B0-----:R-:W-:Y:S05]  /*18440*/  @!P0 BRA `(.L_x_561) ;  /* 0x0000000400688947 */ /* 0x001fea0003800000 */
.L_x_575:
[----:B------:R-:W-:-:S05]  /*18450*/  VIADD R6, R6, 0x1 ;  /* 0x0000000106067836 */ /* 0x000fca0000000000 */
[----:B------:R-:W-:-:S04]  /*18460*/  ISETP.NE.AND P0, PT, R6, 0x7, PT ;  /* 0x000000070600780c */ /* 0x000fc80003f05270 */
[----:B0-----:R-:W-:Y:S02]  /*18470*/  SEL R5, RZ, 0x1, P0 ;  /* 0x00000001ff057807 */ /* 0x001fe40000000000 */
[----:B------:R-:W-:Y:S02]  /*18480*/  SEL R6, R6, RZ, P0 ;  /* 0x000000ff06067207 */ /* 0x000fe40000000000 */
[----:B------:R-:W-:Y:S02]  /*18490*/  LOP3.LUT R5, R0, R5, RZ, 0x3c, !PT ;  /* 0x0000000500057212 */ /* 0x000fe400078e3cff */
[----:B------:R-:W-:Y:S02]  /*184a0*/  LEA R7, R6, R3, 0x3 ;  /* 0x0000000306077211 */ /* 0x000fe400078e18ff */
[----:B------:R-:W-:-:S04]  /*184b0*/  SHF.L.U32 R0, R5, 0x1f, RZ ;  /* 0x0000001f05007819 */ /* 0x000fc800000006ff */
[----:B------:R-:W0:Y:S02]  /*184c0*/  SYNCS.PHASECHK.TRANS64.TRYWAIT P0, [R7+URZ], R0 ;  /* 0x00000000070075a7 */ /* 0x000e24000800017f */
[----:B0-----:R-:W-:Y:S05]  /*184d0*/  @!P0 BRA `(.L_x_562) ;  /* 0x0000000400588947 */ /* 0x001fea0003800000 */
.L_x_576:
[----:B0-----:R-:W-:-:S04]  /*184e0*/  IADD3 R0, R6, 0x1, RZ ;  /* 0x0000000106007810 */ /* 0x001fc80007ffe0ff */
[----:B------:R-:W-:-:S04]  /*184f0*/  ISETP.NE.AND P0, PT, R0, 0x7, PT ;  /* 0x000000070000780c */ /* 0x000fc80003f05270 */
[----:B------:R-:W-:Y:S02]  /*18500*/  SEL R2, RZ, 0x1, P0 ;  /* 0x00000001ff027807 */ /* 0x000fe40000000000 */
[----:B------:R-:W-:Y:S02]  /*18510*/  SEL R4, R0, RZ, P0 ;  /* 0x000000ff00047207 */ /* 0x000fe40000000000 */
[----:B------:R-:W-:-:S03]  /*18520*/  LOP3.LUT R5, R5, R2, RZ, 0x3c, !PT ;  /* 0x0000000205057212 */ /* 0x000fc600078e3cff */
[----:B------:R-:W-:Y:S01]  /*18530*/  IMAD R7, R4, 0x8, R3 ;  /* 0x0000000804077824 */ /* 0x000fe200078e0203 */
[----:B------:R-:W-:-:S04]  /*18540*/  SHF.L.U32 R0, R5, 0x1f, RZ ;  /* 0x0000001f05007819 */ /* 0x000fc800000006ff */
[----:B------:R-:W0:Y:S02]  /*18550*/  SYNCS.PHASECHK.TRANS64.TRYWAIT P0, [R7+URZ], R0 ;  /* 0x00000000070075a7 */ /* 0x000e24000800017f */
[----:B0-----:R-:W-:Y:S05]  /*18560*/  @!P0 BRA `(.L_x_563) ;  /* 0x0000000400488947 */ /* 0x001fea0003800000 */
.L_x_577:
[----:B0-----:R-:W-:-:S04]  /*18570*/  IADD3 R0, R4, 0x1, RZ ;  /* 0x0000000104007810 */ /* 0x001fc80007ffe0ff */
[----:B------:R-:W-:-:S04]  /*18580*/  ISETP.NE.AND P0, PT, R0, 0x7, PT ;  /* 0x000000070000780c */ /* 0x000fc80003f05270 */
[----:B------:R-:W-:Y:S02]  /*18590*/  SEL R2, RZ, 0x1, P0 ;  /* 0x00000001ff027807 */ /* 0x000fe40000000000 */
[----:B------:R-:W-:Y:S02]  /*185a0*/  SEL R4, R0, RZ, P0 ;  /* 0x000000ff00047207 */ /* 0x000fe40000000000 */
[----:B------:R-:W-:Y:S02]  /*185b0*/  LOP3.LUT R5, R5, R2, RZ, 0x3c, !PT ;  /* 0x0000000205057212 */ /* 0x000fe400078e3cff */
[----:B------:R-:W-:Y:S02]  /*185c0*/  LEA R7, R4, R3, 0x3 ;  /* 0x0000000304077211 */ /* 0x000fe400078e18ff */
[----:B------:R-:W-:-:S04]  /*185d0*/  SHF.L.U32 R0, R5, 0x1f, RZ ;  /* 0x0000001f05007819 */ /* 0x000fc800000006ff */
[----:B------:R-:W0:Y:S02]  /*185e0*/  SYNCS.PHASECHK.TRANS64.TRYWAIT P0, [R7+URZ], R0 ;  /* 0x00000000070075a7 */ /* 0x000e24000800017f */
[----:B0-----:R-:W-:Y:S05]  /*185f0*/  @!P0 BRA `(.L_x_564) ;  /* 0x0000000400388947 */ /* 0x001fea0003800000 */
.L_x_578:
[----:B0-----:R-:W-:-:S05]  /*18600*/  VIADD R0, R4, 0x1 ;  /* 0x0000000104007836 */ /* 0x001fca0000000000 */
        /* <DEDUP_REMOVED lines=8> */
.L_x_579:
        /* <DEDUP_REMOVED lines=9> */
.L_x_580:
[----:B0-----:R-:W-:-:S04]  /*18720*/  IADD3 R0, R4, 0x1, RZ ;  /* 0x0000000104007810 */ /* 0x001fc80007ffe0ff */
[----:B------:R-:W-:-:S04]  /*18730*/  ISETP.NE.AND P0, PT, R0, 0x7, PT ;  /* 0x000000070000780c */ /* 0x000fc80003f05270 */
[----:B------:R-:W-:Y:S02]  /*18740*/  SEL R2, RZ, 0x1, P0 ;  /* 0x00000001ff027807 */ /* 0x000fe40000000000 */
[----:B------:R-:W-:Y:S02]  /*18750*/  SEL R0, R0, RZ, P0 ;  /* 0x000000ff00007207 */ /* 0x000fe40000000000 */
[----:B------:R-:W-:Y:S02]  /*18760*/  LOP3.LUT R2, R5, R2, RZ, 0x3c, !PT ;  /* 0x0000000205027212 */ /* 0x000fe400078e3cff */
[----:B------:R-:W-:Y:S02]  /*18770*/  LEA R3, R0, R3, 0x3 ;  /* 0x0000000300037211 */ /* 0x000fe400078e18ff */
[----:B------:R-:W-:-:S07]  /*18780*/  SHF.L.U32 R0, R2, 0x1f, RZ ;  /* 0x0000001f02007819 */ /* 0x000fce00000006ff */
.L_x_567:
[----:B0-----:R0:W1:Y:S02]  /*18790*/  SYNCS.PHASECHK.TRANS64.TRYWAIT P0, [R3+URZ], R0 ;  /* 0x00000000030075a7 */ /* 0x001064000800017f */
[----:B-1----:R-:W-:Y:S05]  /*187a0*/  @!P0 NANOSLEEP.SYNCS 0x989680 ;  /* 0x009896800000895d */ /* 0x002fea0003900000 */
[----:B------:R-:W1:Y:S02]  /*187b0*/  @!P0 SYNCS.PHASECHK.TRANS64 P0, [R3+URZ], R0 ;  /* 0x00000000030085a7 */ /* 0x000e64000800007f */
[----:B-1----:R-:W-:Y:S05]  /*187c0*/  @!P0 BRA `(.L_x_567) ;  /* 0xfffffffc00f08947 */ /* 0x002fea000383ffff */
.L_x_559:
[----:B------:R-:W-:Y:S05]  /*187d0*/  BSYNC B0 ;  /* 0x0000000000007941 */ /* 0x000fea0003800000 */
.L_x_558:
[----:B------:R-:W-:Y:S05]  /*187e0*/  EXIT ;  /* 0x000000000000794d */ /* 0x000fea0003800000 */
.L_x_17:
[----:B-1----:R1:W4:Y:S02]  /*187f0*/  SYNCS.PHASECHK.TRANS64.TRYWAIT P1, [R3+URZ], R0 ;  /* 0x00000000030075a7 */ /* 0x002324000802017f */
[----:B----4-:R-:W-:Y:S05]  /*18800*/  @!P1 NANOSLEEP.SYNCS 0x989680 ;  /* 0x009896800000995d */ /* 0x010fea0003900000 */
[----:B------:R-:W4:Y:S02]  /*18810*/  @!P1 SYNCS.PHASECHK.TRANS64 P1, [R3+URZ], R0 ;  /* 0x00000000030095a7 */ /* 0x000f24000802007f */
[----:B----4-:R-:W-:Y:S05]  /*18820*/  @!P1 BRA `(.L_x_17) ;  /* 0xfffffffc00f09947 */ /* 0x010fea000383ffff */
[----:B------:R-:W-:Y:S05]  /*18830*/  BRA `(.L_x_16) ;  /* 0xfffffe8c00107947 */ /* 0x000fea000383ffff */
.L_x_22:
[----:B-1----:R-:W-:-:S04]  /*18840*/  IMAD.U32 R4, RZ, RZ, UR8 ;  /* 0x00000008ff047e24 */ /* 0x002fc8000f8e00ff */
[----:B------:R1:W2:Y:S03]  /*18850*/  SYNCS.PHASECHK.TRANS64.TRYWAIT P1, [R4+URZ], R3 ;  /* 0x00000003040075a7 */ /* 0x0002a6000802017f */
[----:B--2---:R-:W-:Y:S05]  /*18860*/  @!P1 NANOSLEEP.SYNCS 0x989680 ;  /* 0x009896800000995d */ /* 0x004fea0003900000 */
[----:B------:R-:W2:Y:S02]  /*18870*/  @!P1 SYNCS.PHASECHK.TRANS64 P1, [R4+URZ], R3 ;  /* 0x00000003040095a7 */ /* 0x000ea4000802007f */
[----:B--2---:R-:W-:Y:S05]  /*18880*/  @!P1 BRA `(.L_x_22) ;  /* 0xfffffffc00ec9947 */ /* 0x004fea000383ffff */
[----:B------:R-:W-:Y:S05]  /*18890*/  BRA `(.L_x_21) ;  /* 0xfffffec000847947 */ /* 0x000fea000383ffff */
.L_x_545:
[----:B------:R-:W-:Y:S01]  /*188a0*/  BSSY B1, `(.L_x_568) ;  /* 0x0000006000017945 */ /* 0x000fe20003800000 */
[----:B------:R-:W-:-:S07]  /*188b0*/  MOV R15, 0xffffffff ;  /* 0xffffffff000f7802 */ /* 0x000fce0000000f00 */
[----:B------:R-:W-:Y:S05]  /*188c0*/  WARPSYNC.COLLECTIVE R15, `(.L_x_569) ;  /* 0x000000000f0c7348 */ /* 0x000fea0003c00000 */
[----:B------:R-:W-:Y:S02]  /*188d0*/  ELECT P6, UR62, PT ;  /* 0x00000000003e782f */ /* 0x000fe400038c0000 */
[----:B------:R-:W-:Y:S01]  /*188e0*/  MOV R14, UR62 ;  /* 0x0000003e000e7c02 */ /* 0x000fe20008000f00 */
[----:B------:R-:W-:Y:S10]  /*188f0*/  ENDCOLLECTIVE ;  /* 0x000000000000791b */ /* 0x000ff40003800000 */
.L_x_569:
[----:B------:R-:W-:Y:S05]  /*18900*/  BSYNC B1 ;  /* 0x0000000000017941 */ /* 0x000fea0003800000 */
.L_x_568:
[----:B------:R-:W-:Y:S05]  /*18910*/  BRA `(.L_x_570) ;  /* 0xffffffec00a87947 */ /* 0x000fea000383ffff */
.L_x_548:
[----:B0-----:R0:W1:Y:S02]  /*18920*/  SYNCS.PHASECHK.TRANS64.TRYWAIT P1, [R10+URZ+0x38], R5 ;  /* 0x000038050a0075a7 */ /* 0x001064000802017f */
[----:B-1----:R-:W-:Y:S05]  /*18930*/  @!P1 NANOSLEEP.SYNCS 0x989680 ;  /* 0x009896800000995d */ /* 0x002fea0003900000 */
[----:B------:R-:W1:Y:S02]  /*18940*/  @!P1 SYNCS.PHASECHK.TRANS64 P1, [R10+URZ+0x38], R5 ;  /* 0x000038050a0095a7 */ /* 0x000e64000802007f */
[----:B-1----:R-:W-:Y:S05]  /*18950*/  @!P1 BRA `(.L_x_548) ;  /* 0xfffffffc00f09947 */ /* 0x002fea000383ffff */
[----:B------:R-:W-:Y:S05]  /*18960*/  BRA `(.L_x_571) ;  /* 0xffffffec00dc7947 */ /* 0x000fea000383ffff */
.L_x_557:
[----:B------:R-:W-:Y:S01]  /*18970*/  BSSY B0, `(.L_x_572) ;  /* 0x0000006000007945 */ /* 0x000fe20003800000 */
[----:B------:R-:W-:-:S07]  /*18980*/  MOV R15, 0xffffffff ;  /* 0xffffffff000f7802 */ /* 0x000fce0000000f00 */
[----:B------:R-:W-:Y:S05]  /*18990*/  WARPSYNC.COLLECTIVE R15, `(.L_x_573) ;  /* 0x000000000f0c7348 */ /* 0x000fea0003c00000 */
[----:B------:R-:W-:Y:S02]  /*189a0*/  ELECT P6, UR62, PT ;  /* 0x00000000003e782f */ /* 0x000fe400038c0000 */
[----:B------:R-:W-:Y:S01]  /*189b0*/  MOV R14, UR62 ;  /* 0x0000003e000e7c02 */ /* 0x000fe20008000f00 */
[----:B------:R-:W-:Y:S10]  /*189c0*/  ENDCOLLECTIVE ;  /* 0x000000000000791b */ /* 0x000ff40003800000 */
.L_x_573:
[----:B------:R-:W-:Y:S05]  /*189d0*/  BSYNC B0 ;  /* 0x0000000000007941 */ /* 0x000fea0003800000 */
.L_x_572:
[----:B------:R-:W-:Y:S05]  /*189e0*/  BRA `(.L_x_574) ;  /* 0xfffffff8005c7947 */ /* 0x000fea000383ffff */
.L_x_561:
[----:B0-----:R0:W1:Y:S02]  /*189f0*/  SYNCS.PHASECHK.TRANS64.TRYWAIT P0, [R5+URZ], R2 ;  /* 0x00000002050075a7 */ /* 0x001064000800017f */
[----:B-1----:R-:W-:Y:S05]  /*18a00*/  @!P0 NANOSLEEP.SYNCS 0x989680 ;  /* 0x009896800000895d */ /* 0x002fea0003900000 */
[----:B------:R-:W1:Y:S02]  /*18a10*/  @!P0 SYNCS.PHASECHK.TRANS64 P0, [R5+URZ], R2 ;  /* 0x00000002050085a7 */ /* 0x000e64000800007f */
[----:B-1----:R-:W-:Y:S05]  /*18a20*/  @!P0 BRA `(.L_x_561) ;  /* 0xfffffffc00f08947 */ /* 0x002fea000383ffff */
[----:B------:R-:W-:Y:S05]  /*18a30*/  BRA `(.L_x_575) ;  /* 0xfffffff800847947 */ /* 0x000fea000383ffff */
.L_x_562:
[----:B0-----:R0:W1:Y:S02]  /*18a40*/  SYNCS.PHASECHK.TRANS64.TRYWAIT P0, [R7+URZ], R0 ;  /* 0x00000000070075a7 */ /* 0x001064000800017f */
[----:B-1----:R-:W-:Y:S05]  /*18a50*/  @!P0 NANOSLEEP.SYNCS 0x989680 ;  /* 0x009896800000895d */ /* 0x002fea0003900000 */
[----:B------:R-:W1:Y:S02]  /*18a60*/  @!P0 SYNCS.PHASECHK.TRANS64 P0, [R7+URZ], R0 ;  /* 0x00000000070085a7 */ /* 0x000e64000800007f */
[----:B-1----:R-:W-:Y:S05]  /*18a70*/  @!P0 BRA `(.L_x_562) ;  /* 0xfffffffc00f08947 */ /* 0x002fea000383ffff */
[----:B------:R-:W-:Y:S05]  /*18a80*/  BRA `(.L_x_576) ;  /* 0xfffffff800947947 */ /* 0x000fea000383ffff */
.L_x_563:
[----:B0-----:R0:W1:Y:S02]  /*18a90*/  SYNCS.PHASECHK.TRANS64.TRYWAIT P0, [R7+URZ], R0 ;  /* 0x00000000070075a7 */ /* 0x001064000800017f */
[----:B-1----:R-:W-:Y:S05]  /*18aa0*/  @!P0 NANOSLEEP.SYNCS 0x989680 ;  /* 0x009896800000895d */ /* 0x002fea0003900000 */
[----:B------:R-:W1:Y:S02]  /*18ab0*/  @!P0 SYNCS.PHASECHK.TRANS64 P0, [R7+URZ], R0 ;  /* 0x00000000070085a7 */ /* 0x000e64000800007f */
[----:B-1----:R-:W-:Y:S05]  /*18ac0*/  @!P0 BRA `(.L_x_563) ;  /* 0xfffffffc00f08947 */ /* 0x002fea000383ffff */
[----:B------:R-:W-:Y:S05]  /*18ad0*/  BRA `(.L_x_577) ;  /* 0xfffffff800a47947 */ /* 0x000fea000383ffff */
.L_x_564:
[----:B0-----:R0:W1:Y:S02]  /*18ae0*/  SYNCS.PHASECHK.TRANS64.TRYWAIT P0, [R7+URZ], R0 ;  /* 0x00000000070075a7 */ /* 0x001064000800017f */
[----:B-1----:R-:W-:Y:S05]  /*18af0*/  @!P0 NANOSLEEP.SYNCS 0x989680 ;  /* 0x009896800000895d */ /* 0x002fea0003900000 */
[----:B------:R-:W1:Y:S02]  /*18b00*/  @!P0 SYNCS.PHASECHK.TRANS64 P0, [R7+URZ], R0 ;  /* 0x00000000070085a7 */ /* 0x000e64000800007f */
[----:B-1----:R-:W-:Y:S05]  /*18b10*/  @!P0 BRA `(.L_x_564) ;  /* 0xfffffffc00f08947 */ /* 0x002fea000383ffff */
[----:B------:R-:W-:Y:S05]  /*18b20*/  BRA `(.L_x_578) ;  /* 0xfffffff800b47947 */ /* 0x000fea000383ffff */
.L_x_565:
[----:B0-----:R0:W1:Y:S02]  /*18b30*/  SYNCS.PHASECHK.TRANS64.TRYWAIT P0, [R7+URZ], R0 ;  /* 0x00000000070075a7 */ /* 0x001064000800017f */
[----:B-1----:R-:W-:Y:S05]  /*18b40*/  @!P0 NANOSLEEP.SYNCS 0x989680 ;  /* 0x009896800000895d */ /* 0x002fea0003900000 */
[----:B------:R-:W1:Y:S02]  /*18b50*/  @!P0 SYNCS.PHASECHK.TRANS64 P0, [R7+URZ], R0 ;  /* 0x00000000070085a7 */ /* 0x000e64000800007f */
[----:B-1----:R-:W-:Y:S05]  /*18b60*/  @!P0 BRA `(.L_x_565) ;  /* 0xfffffffc00f08947 */ /* 0x002fea000383ffff */
[----:B------:R-:W-:Y:S05]  /*18b70*/  BRA `(.L_x_579) ;  /* 0xfffffff800c47947 */ /* 0x000fea000383ffff */
.L_x_566:
[----:B0-----:R0:W1:Y:S02]  /*18b80*/  SYNCS.PHASECHK.TRANS64.TRYWAIT P0, [R7+URZ], R0 ;  /* 0x00000000070075a7 */ /* 0x001064000800017f */
[----:B-1----:R-:W-:Y:S05]  /*18b90*/  @!P0 NANOSLEEP.SYNCS 0x989680 ;  /* 0x009896800000895d */ /* 0x002fea0003900000 */
[----:B------:R-:W1:Y:S02]  /*18ba0*/  @!P0 SYNCS.PHASECHK.TRANS64 P0, [R7+URZ], R0 ;  /* 0x00000000070085a7 */ /* 0x000e64000800007f */
[----:B-1----:R-:W-:Y:S05]  /*18bb0*/  @!P0 BRA `(.L_x_566) ;  /* 0xfffffffc00f08947 */ /* 0x002fea000383ffff */
[----:B------:R-:W-:Y:S05]  /*18bc0*/  BRA `(.L_x_580) ;  /* 0xfffffff800d47947 */ /* 0x000fea000383ffff */
.L_x_581:
[----:B------:R-:W-:-:S00]  /*18bd0*/  BRA `(.L_x_581) ;  /* 0xfffffffc00fc7947 */ /* 0x000fc0000383ffff */
[----:B------:R-:W-:-:S00]  /*18be0*/  NOP ;  /* 0x0000000000007918 */ /* 0x000fc00000000000 */
        /* <DEDUP_REMOVED lines=9> */
.L_x_582:


//--------------------- .nv.global.init           --------------------------
	.section	.nv.global.init,"aw",@progbits
.nv.global.init:
	.type		$str$22,@object
	.size		$str$22,($str$23 - $str$22)
$str$22:
        /*0000*/ 	.byte	0x6b, 0x5f, 0x74, 0x69, 0x6c, 0x65, 0x5f, 0x63, 0x6f, 0x75, 0x6e, 0x74, 0x20, 0x3e, 0x3d, 0x20
        /*0010*/ 	.byte	0x31, 0x00
	.type		$str$23,@object
	.size		$str$23,(__unnamed_1 - $str$23)
$str$23:
        /*0012*/ 	.byte	0x2f, 0x74, 0x6d, 0x70, 0x2f, 0x63, 0x75, 0x74, 0x6c, 0x61, 0x73, 0x73, 0x5f, 0x73, 0x77, 0x65
        /*0022*/ 	.byte	0x65, 0x70, 0x5f, 0x73, 0x72, 0x63, 0x2f, 0x69, 0x6e, 0x63, 0x6c, 0x75, 0x64, 0x65, 0x2f, 0x63
        /*0032*/ 	.byte	0x75, 0x74, 0x6c, 0x61, 0x73, 0x73, 0x2f, 0x67, 0x65, 0x6d, 0x6d, 0x2f, 0x63, 0x6f, 0x6c, 0x6c
        /*0042*/ 	.byte	0x65, 0x63, 0x74, 0x69, 0x76, 0x65, 0x2f, 0x73, 0x6d, 0x39, 0x30, 0x5f, 0x6d, 0x6d, 0x61, 0x5f
        /*0052*/ 	.byte	0x74, 0x6d, 0x61, 0x5f, 0x67, 0x6d, 0x6d, 0x61, 0x5f, 0x73, 0x73, 0x5f, 0x77, 0x61, 0x72, 0x70
        /*0062*/ 	.byte	0x73, 0x70, 0x65, 0x63, 0x69, 0x61, 0x6c, 0x69, 0x7a, 0x65, 0x64, 0x2e, 0x68, 0x70, 0x70, 0x00
	.type		__unnamed_1,@object
	.size		__unnamed_1,(.L_0 - __unnamed_1)
__unnamed_1:
        /* <DEDUP_REMOVED lines=176> */
        /*0b72*/ 	.byte	0x74, 0x69, 0x74, 0x79, 0x5d, 0x00
.L_0:


//--------------------- .nv.shared._ZN7cutlass13device_kernelINS_4gemm6kernel13GemmUniversalIN4cute5tupleIJiiiiEEENS1_10collective13CollectiveMmaINS1_34MainloopSm90TmaGmmaWarpSpecializedILi7ENS5_IJNS4_1CILi1EEESB_SB_EEENS1_35KernelTmaWarpSpecializedCooperativeEEENS5_IJNSA_ILi256EEESF_NSA_ILi32EEEEEEfNS5_IJlSB_lEEEfSI_NS4_8TiledMMAINS4_8MMA_AtomIJNS4_4SM904GMMA30MMA_64x256x8_F32TF32TF32_SS_TNILNSM_7ScaleInE1ELSO_1EEEEEENS4_6LayoutINS5_IJNSA_ILi2EEESB_SB_EEENS5_IJSB_NSA_ILi0EEESU_EEEEENS5_IJNS4_10UnderscoreESX_SX_EEEEENS4_13SM90_TMA_LOADENS4_14ComposedLayoutINS4_7SwizzleILi3ELi4ELi3EEENS4_18smem_ptr_flag_bitsILi32EEENSR_INS5_IJNSA_ILi8EEESG_EEENS5_IJSG_SB_EEEEEEEvNS4_8identityES10_S1A_vS1B_EENS_8epilogue10collective6detail29Sm90TmaWarpSpecializedAdapterINS1E_15DefaultEpilogueIfSI_SI_NS1D_6thread17LinearCombinationIfLi1EffLNS1I_9ScaleType4KindE0ELNS_15FloatRoundStyleE2EfEENS1_15EpilogueDefaultEEEEEvvEEEEvNT_6ParamsE --------------------------
	.section	.nv.shared._ZN7cutlass13device_kernelINS_4gemm6kernel13GemmUniversalIN4cute5tupleIJiiiiEEENS1_10collective13CollectiveMmaINS1_34MainloopSm90TmaGmmaWarpSpecializedILi7ENS5_IJNS4_1CILi1EEESB_SB_EEENS1_35KernelTmaWarpSpecializedCooperativeEEENS5_IJNSA_ILi256EEESF_NSA_ILi32EEEEEEfNS5_IJlSB_lEEEfSI_NS4_8TiledMMAINS4_8MMA_AtomIJNS4_4SM904GMMA30MMA_64x256x8_F32TF32TF32_SS_TNILNSM_7ScaleInE1ELSO_1EEEEEENS4_6LayoutINS5_IJNSA_ILi2EEESB_SB_EEENS5_IJSB_NSA_ILi0EEESU_EEEEENS5_IJNS4_10UnderscoreESX_SX_EEEEENS4_13SM90_TMA_LOADENS4_14ComposedLayoutINS4_7SwizzleILi3ELi4ELi3EEENS4_18smem_ptr_flag_bitsILi32EEENSR_INS5_IJNSA_ILi8EEESG_EEENS5_IJSG_SB_EEEEEEEvNS4_8identityES10_S1A_vS1B_EENS_8epilogue10collective6detail29Sm90TmaWarpSpecializedAdapterINS1E_15DefaultEpilogueIfSI_SI_NS1D_6thread17LinearCombinationIfLi1EffLNS1I_9ScaleType4KindE0ELNS_15FloatRoundStyleE2EfEENS1_15EpilogueDefaultEEEEEvvEEEEvNT_6ParamsE,"aw",@nobits
	.sectionflags	@""
	.align	16
	.zero		1024


//--------------------- .nv.shared.reserved.0     --------------------------
	.section	.nv.shared.reserved.0,"aw",@nobits
	.weak		__nv_reservedSMEM_offset_0_alias
	.size		__nv_reservedSMEM_offset_0_alias, 0, 0
	.other		__nv_reservedSMEM_offset_0_alias,@"STO_CUDA_RESERVED_SHARED STV_DEFAULT"
__nv_reservedSMEM_offset_0_alias:
	.zero		0


//--------------------- .nv.global                --------------------------
	.section	.nv.global,"aw",@nobits
.nv.global:
	.type		_ZN40_INTERNAL_8613437c_4_k_cu_ee364db8_186304cute1_E,@object
	.size		_ZN40_INTERNAL_8613437c_4_k_cu_ee364db8_186304cute1_E,(_ZN40_INTERNAL_8613437c_4_k_cu_ee364db8_186304cuda3std3__45__cpo6cbeginE - _ZN40_INTERNAL_8613437c_4_k_cu_ee364db8_186304cute1_E)
_ZN40_INTERNAL_8613437c_4_k_cu_ee364db8_186304cute1_E:
	.zero		1
	.type		_ZN40_INTERNAL_8613437c_4_k_cu_ee364db8_186304cuda3std3__45__cpo6cbeginE,@object
	.size		_ZN40_INTERNAL_8613437c_4_k_cu_ee364db8_186304cuda3std3__45__cpo6cbeginE,(_ZN40_INTERNAL_8613437c_4_k_cu_ee364db8_186304cuda3std3__48in_placeE - _ZN40_INTERNAL_8613437c_4_k_cu_ee364db8_186304cuda3std3__45__cpo6cbeginE)
_ZN40_INTERNAL_8613437c_4_k_cu_ee364db8_186304cuda3std3__45__cpo6cbeginE:
	.zero		1
	.type		_ZN40_INTERNAL_8613437c_4_k_cu_ee364db8_186304cuda3std3__48in_placeE,@object
	.size		_ZN40_INTERNAL_8613437c_4_k_cu_ee364db8_186304cuda3std3__48in_placeE,(_ZN40_INTERNAL_8613437c_4_k_cu_ee364db8_186304cuda3std6ranges3__45__cpo9iter_moveE - _ZN40_INTERNAL_8613437c_4_k_cu_ee364db8_186304cuda3std3__48in_placeE)
_ZN40_INTERNAL_8613437c_4_k_cu_ee364db8_186304cuda3std3__48in_placeE:
	.zero		1
	.type		_ZN40_INTERNAL_8613437c_4_k_cu_ee364db8_186304cuda3std6ranges3__45__cpo9iter_moveE,@object
	.size		_ZN40_INTERNAL_8613437c_4_k_cu_ee364db8_186304cuda3std6ranges3__45__cpo9iter_moveE,(_ZN40_INTERNAL_8613437c_4_k_cu_ee364db8_186304cuda3std3__45__cpo5beginE - _ZN40_INTERNAL_8613437c_4_k_cu_ee364db8_186304cuda3std6ranges3__45__cpo9iter_moveE)
_ZN40_INTERNAL_8613437c_4_k_cu_ee364db8_186304cuda3std6ranges3__45__cpo9iter_moveE:
	.zero		1
	.type		_ZN40_INTERNAL_8613437c_4_k_cu_ee364db8_186304cuda3std3__45__cpo5beginE,@object
	.size		_ZN40_INTERNAL_8613437c_4_k_cu_ee364db8_186304cuda3std3__45__cpo5beginE,(_ZN40_INTERNAL_8613437c_4_k_cu_ee364db8_186304cuda3std3__442_GLOBAL__N__8613437c_4_k_cu_ee364db8_186306ignoreE - _ZN40_INTERNAL_8613437c_4_k_cu_ee364db8_186304cuda3std3__45__cpo5beginE)
_ZN40_INTERNAL_8613437c_4_k_cu_ee364db8_186304cuda3std3__45__cpo5beginE:
	.zero		1
	.type		_ZN40_INTERNAL_8613437c_4_k_cu_ee364db8_186304cuda3std3__442_GLOBAL__N__8613437c_4_k_cu_ee364db8_186306ignoreE,@object
	.size		_ZN40_INTERNAL_8613437c_4_k_cu_ee364db8_186304cuda3std3__442_GLOBAL__N__8613437c_4_k_cu_ee364db8_186306ignoreE,(_ZN40_INTERNAL_8613437c_4_k_cu_ee364db8_186304cute7productE - _ZN40_INTERNAL_8613437c_4_k_cu_ee364db8_186304cuda3std3__442_GLOBAL__N__8613437c_4_k_cu_ee364db8_186306ignoreE)
_ZN40_INTERNAL_8613437c_4_k_cu_ee364db8_186304cuda3std3__442_GLOBAL__N__8613437c_4_k_cu_ee364db8_186306ignoreE:
	.zero		1
	.type		_ZN40_INTERNAL_8613437c_4_k_cu_ee364db8_186304cute7productE,@object
	.size		_ZN40_INTERNAL_8613437c_4_k_cu_ee364db8_186304cute7productE,(_ZN40_INTERNAL_8613437c_4_k_cu_ee364db8_186304cuda3std3__45__cpo3endE - _ZN40_INTERNAL_8613437c_4_k_cu_ee364db8_186304cute7productE)
_ZN40_INTERNAL_8613437c_4_k_cu_ee364db8_186304cute7productE:
	.zero		1
	.type		_ZN40_INTERNAL_8613437c_4_k_cu_ee364db8_186304cuda3std3__45__cpo3endE,@object
	.size		_ZN40_INTERNAL_8613437c_4_k_cu_ee364db8_186304cuda3std3__45__cpo3endE,(_ZN40_INTERNAL_8613437c_4_k_cu_ee364db8_186304cuda3std3__419piecewise_constructE - _ZN40_INTERNAL_8613437c_4_k_cu_ee364db8_186304cuda3std3__45__cpo3endE)
_ZN40_INTERNAL_8613437c_4_k_cu_ee364db8_186304cuda3std3__45__cpo3endE:
	.zero		1
	.type		_ZN40_INTERNAL_8613437c_4_k_cu_ee364db8_186304cuda3std3__419piecewise_constructE,@object
	.size		_ZN40_INTERNAL_8613437c_4_k_cu_ee364db8_186304cuda3std3__419piecewise_constructE,(_ZN40_INTERNAL_8613437c_4_k_cu_ee364db8_186304cuda3std3__45__cpo4cendE - _ZN40_INTERNAL_8613437c_4_k_cu_ee364db8_186304cuda3std3__419piecewise_constructE)
_ZN40_INTERNAL_8613437c_4_k_cu_ee364db8_186304cuda3std3__419piecewise_constructE:
	.zero		1
	.type		_ZN40_INTERNAL_8613437c_4_k_cu_ee364db8_186304cuda3std3__45__cpo4cendE,@object
	.size		_ZN40_INTERNAL_8613437c_4_k_cu_ee364db8_186304cuda3std3__45__cpo4cendE,(_ZN40_INTERNAL_8613437c_4_k_cu_ee364db8_186304cuda3std6ranges3__45__cpo4swapE - _ZN40_INTERNAL_8613437c_4_k_cu_ee364db8_186304cuda3std3__45__cpo4cendE)
_ZN40_INTERNAL_8613437c_4_k_cu_ee364db8_186304cuda3std3__45__cpo4cendE:
	.zero		1
	.type		_ZN40_INTERNAL_8613437c_4_k_cu_ee364db8_186304cuda3std6ranges3__45__cpo4swapE,@object
	.size		_ZN40_INTERNAL_8613437c_4_k_cu_ee364db8_186304cuda3std6ranges3__45__cpo4swapE,(.L_8 - _ZN40_INTERNAL_8613437c_4_k_cu_ee364db8_186304cuda3std6ranges3__45__cpo4swapE)
_ZN40_INTERNAL_8613437c_4_k_cu_ee364db8_186304cuda3std6ranges3__45__cpo4swapE:
	.zero		1
.L_8:


//--------------------- .nv.constant0._ZN7cutlass13device_kernelINS_4gemm6kernel13GemmUniversalIN4cute5tupleIJiiiiEEENS1_10collective13CollectiveMmaINS1_34MainloopSm90TmaGmmaWarpSpecializedILi7ENS5_IJNS4_1CILi1EEESB_SB_EEENS1_35KernelTmaWarpSpecializedCooperativeEEENS5_IJNSA_ILi256EEESF_NSA_ILi32EEEEEEfNS5_IJlSB_lEEEfSI_NS4_8TiledMMAINS4_8MMA_AtomIJNS4_4SM904GMMA30MMA_64x256x8_F32TF32TF32_SS_TNILNSM_7ScaleInE1ELSO_1EEEEEENS4_6LayoutINS5_IJNSA_ILi2EEESB_SB_EEENS5_IJSB_NSA_ILi0EEESU_EEEEENS5_IJNS4_10UnderscoreESX_SX_EEEEENS4_13SM90_TMA_LOADENS4_14ComposedLayoutINS4_7SwizzleILi3ELi4ELi3EEENS4_18smem_ptr_flag_bitsILi32EEENSR_INS5_IJNSA_ILi8EEESG_EEENS5_IJSG_SB_EEEEEEEvNS4_8identityES10_S1A_vS1B_EENS_8epilogue10collective6detail29Sm90TmaWarpSpecializedAdapterINS1E_15DefaultEpilogueIfSI_SI_NS1D_6thread17LinearCombinationIfLi1EffLNS1I_9ScaleType4KindE0ELNS_15FloatRoundStyleE2EfEENS1_15EpilogueDefaultEEEEEvvEEEEvNT_6ParamsE --------------------------
	.section	.nv.constant0._ZN7cutlass13device_kernelINS_4gemm6kernel13GemmUniversalIN4cute5tupleIJiiiiEEENS1_10collective13CollectiveMmaINS1_34MainloopSm90TmaGmmaWarpSpecializedILi7ENS5_IJNS4_1CILi1EEESB_SB_EEENS1_35KernelTmaWarpSpecializedCooperativeEEENS5_IJNSA_ILi256EEESF_NSA_ILi32EEEEEEfNS5_IJlSB_lEEEfSI_NS4_8TiledMMAINS4_8MMA_AtomIJNS4_4SM904GMMA30MMA_64x256x8_F32TF32TF32_SS_TNILNSM_7ScaleInE1ELSO_1EEEEEENS4_6LayoutINS5_IJNSA_ILi2EEESB_SB_EEENS5_IJSB_NSA_ILi0EEESU_EEEEENS5_IJNS4_10UnderscoreESX_SX_EEEEENS4_13SM90_TMA_LOADENS4_14ComposedLayoutINS4_7SwizzleILi3ELi4ELi3EEENS4_18smem_ptr_flag_bitsILi32EEENSR_INS5_IJNSA_ILi8EEESG_EEENS5_IJSG_SB_EEEEEEEvNS4_8identityES10_S1A_vS1B_EENS_8epilogue10collective6detail29Sm90TmaWarpSpecializedAdapterINS1E_15DefaultEpilogueIfSI_SI_NS1D_6thread17LinearCombinationIfLi1EffLNS1I_9ScaleType4KindE0ELNS_15FloatRoundStyleE2EfEENS1_15EpilogueDefaultEEEEEvvEEEEvNT_6ParamsE,"a",@progbits
	.sectionflags	@""
	.align	4
.nv.constant0._ZN7cutlass13device_kernelINS_4gemm6kernel13GemmUniversalIN4cute5tupleIJiiiiEEENS1_10collective13CollectiveMmaINS1_34MainloopSm90TmaGmmaWarpSpecializedILi7ENS5_IJNS4_1CILi1EEESB_SB_EEENS1_35KernelTmaWarpSpecializedCooperativeEEENS5_IJNSA_ILi256EEESF_NSA_ILi32EEEEEEfNS5_IJlSB_lEEEfSI_NS4_8TiledMMAINS4_8MMA_AtomIJNS4_4SM904GMMA30MMA_64x256x8_F32TF32TF32_SS_TNILNSM_7ScaleInE1ELSO_1EEEEEENS4_6LayoutINS5_IJNSA_ILi2EEESB_SB_EEENS5_IJSB_NSA_ILi0EEESU_EEEEENS5_IJNS4_10UnderscoreESX_SX_EEEEENS4_13SM90_TMA_LOADENS4_14ComposedLayoutINS4_7SwizzleILi3ELi4ELi3EEENS4_18smem_ptr_flag_bitsILi32EEENSR_INS5_IJNSA_ILi8EEESG_EEENS5_IJSG_SB_EEEEEEEvNS4_8identityES10_S1A_vS1B_EENS_8epilogue10collective6detail29Sm90TmaWarpSpecializedAdapterINS1E_15DefaultEpilogueIfSI_SI_NS1D_6thread17LinearCombinationIfLi1EffLNS1I_9ScaleType4KindE0ELNS_15FloatRoundStyleE2EfEENS1_15EpilogueDefaultEEEEEvvEEEEvNT_6ParamsE:
	.zero		1664


//--------------------- SYMBOLS --------------------------

	.type		.nv.reservedSmem.offset0,@object
	.size		.nv.reservedSmem.offset0,0x4
	.type		__assertfail,@function
